//
// Generated by NVIDIA NVVM Compiler
//
// Compiler Build ID: CL-36424714
// Cuda compilation tools, release 13.0, V13.0.88
// Based on NVVM 20.0.0
//

.version 9.0
.target sm_100
.address_size 64

	// .globl	_Z13ExampleKernelPi
// _ZZ13ExampleKernelPiE12temp_storage has been demoted
.global .align 1 .b8 _ZN34_INTERNAL_4d8eeced_4_k_cu_4f5ced3d4cuda3std3__45__cpo5beginE[1];
.global .align 1 .b8 _ZN34_INTERNAL_4d8eeced_4_k_cu_4f5ced3d4cuda3std3__45__cpo3endE[1];
.global .align 1 .b8 _ZN34_INTERNAL_4d8eeced_4_k_cu_4f5ced3d4cuda3std3__45__cpo6cbeginE[1];
.global .align 1 .b8 _ZN34_INTERNAL_4d8eeced_4_k_cu_4f5ced3d4cuda3std3__45__cpo4cendE[1];
.global .align 1 .b8 _ZN34_INTERNAL_4d8eeced_4_k_cu_4f5ced3d4cuda3std3__45__cpo6rbeginE[1];
.global .align 1 .b8 _ZN34_INTERNAL_4d8eeced_4_k_cu_4f5ced3d4cuda3std3__45__cpo4rendE[1];
.global .align 1 .b8 _ZN34_INTERNAL_4d8eeced_4_k_cu_4f5ced3d4cuda3std3__45__cpo7crbeginE[1];
.global .align 1 .b8 _ZN34_INTERNAL_4d8eeced_4_k_cu_4f5ced3d4cuda3std3__45__cpo5crendE[1];
.global .align 1 .b8 _ZN34_INTERNAL_4d8eeced_4_k_cu_4f5ced3d4cuda3std3__436_GLOBAL__N__4d8eeced_4_k_cu_4f5ced3d6ignoreE[1];
.global .align 1 .b8 _ZN34_INTERNAL_4d8eeced_4_k_cu_4f5ced3d4cuda3std3__419piecewise_constructE[1];
.global .align 1 .b8 _ZN34_INTERNAL_4d8eeced_4_k_cu_4f5ced3d4cuda3std3__48in_placeE[1];
.global .align 1 .b8 _ZN34_INTERNAL_4d8eeced_4_k_cu_4f5ced3d4cuda3std3__420unreachable_sentinelE[1];
.global .align 1 .b8 _ZN34_INTERNAL_4d8eeced_4_k_cu_4f5ced3d4cuda3std3__47nulloptE[1];
.global .align 1 .b8 _ZN34_INTERNAL_4d8eeced_4_k_cu_4f5ced3d4cuda3std3__48unexpectE[1];
.global .align 1 .b8 _ZN34_INTERNAL_4d8eeced_4_k_cu_4f5ced3d4cuda3std6ranges3__45__cpo4swapE[1];
.global .align 1 .b8 _ZN34_INTERNAL_4d8eeced_4_k_cu_4f5ced3d4cuda3std6ranges3__45__cpo9iter_moveE[1];
.global .align 1 .b8 _ZN34_INTERNAL_4d8eeced_4_k_cu_4f5ced3d4cuda3std6ranges3__45__cpo5beginE[1];
.global .align 1 .b8 _ZN34_INTERNAL_4d8eeced_4_k_cu_4f5ced3d4cuda3std6ranges3__45__cpo3endE[1];
.global .align 1 .b8 _ZN34_INTERNAL_4d8eeced_4_k_cu_4f5ced3d4cuda3std6ranges3__45__cpo6cbeginE[1];
.global .align 1 .b8 _ZN34_INTERNAL_4d8eeced_4_k_cu_4f5ced3d4cuda3std6ranges3__45__cpo4cendE[1];
.global .align 1 .b8 _ZN34_INTERNAL_4d8eeced_4_k_cu_4f5ced3d4cuda3std6ranges3__45__cpo7advanceE[1];
.global .align 1 .b8 _ZN34_INTERNAL_4d8eeced_4_k_cu_4f5ced3d4cuda3std6ranges3__45__cpo9iter_swapE[1];
.global .align 1 .b8 _ZN34_INTERNAL_4d8eeced_4_k_cu_4f5ced3d4cuda3std6ranges3__45__cpo4nextE[1];
.global .align 1 .b8 _ZN34_INTERNAL_4d8eeced_4_k_cu_4f5ced3d4cuda3std6ranges3__45__cpo4prevE[1];
.global .align 1 .b8 _ZN34_INTERNAL_4d8eeced_4_k_cu_4f5ced3d4cuda3std6ranges3__45__cpo4dataE[1];
.global .align 1 .b8 _ZN34_INTERNAL_4d8eeced_4_k_cu_4f5ced3d4cuda3std6ranges3__45__cpo5cdataE[1];
.global .align 1 .b8 _ZN34_INTERNAL_4d8eeced_4_k_cu_4f5ced3d4cuda3std6ranges3__45__cpo4sizeE[1];
.global .align 1 .b8 _ZN34_INTERNAL_4d8eeced_4_k_cu_4f5ced3d4cuda3std6ranges3__45__cpo5ssizeE[1];
.global .align 1 .b8 _ZN34_INTERNAL_4d8eeced_4_k_cu_4f5ced3d4cuda3std6ranges3__45__cpo8distanceE[1];
.global .align 1 .b8 _ZN34_INTERNAL_4d8eeced_4_k_cu_4f5ced3d6thrust24THRUST_300001_SM_1000_NS6system6detail10sequential3seqE[1];
.global .align 1 .b8 _ZN34_INTERNAL_4d8eeced_4_k_cu_4f5ced3d6thrust24THRUST_300001_SM_1000_NS12placeholders2_1E[1];
.global .align 1 .b8 _ZN34_INTERNAL_4d8eeced_4_k_cu_4f5ced3d6thrust24THRUST_300001_SM_1000_NS12placeholders2_2E[1];
.global .align 1 .b8 _ZN34_INTERNAL_4d8eeced_4_k_cu_4f5ced3d6thrust24THRUST_300001_SM_1000_NS12placeholders2_3E[1];
.global .align 1 .b8 _ZN34_INTERNAL_4d8eeced_4_k_cu_4f5ced3d6thrust24THRUST_300001_SM_1000_NS12placeholders2_4E[1];
.global .align 1 .b8 _ZN34_INTERNAL_4d8eeced_4_k_cu_4f5ced3d6thrust24THRUST_300001_SM_1000_NS12placeholders2_5E[1];
.global .align 1 .b8 _ZN34_INTERNAL_4d8eeced_4_k_cu_4f5ced3d6thrust24THRUST_300001_SM_1000_NS12placeholders2_6E[1];
.global .align 1 .b8 _ZN34_INTERNAL_4d8eeced_4_k_cu_4f5ced3d6thrust24THRUST_300001_SM_1000_NS12placeholders2_7E[1];
.global .align 1 .b8 _ZN34_INTERNAL_4d8eeced_4_k_cu_4f5ced3d6thrust24THRUST_300001_SM_1000_NS12placeholders2_8E[1];
.global .align 1 .b8 _ZN34_INTERNAL_4d8eeced_4_k_cu_4f5ced3d6thrust24THRUST_300001_SM_1000_NS12placeholders2_9E[1];
.global .align 1 .b8 _ZN34_INTERNAL_4d8eeced_4_k_cu_4f5ced3d6thrust24THRUST_300001_SM_1000_NS12placeholders3_10E[1];

.visible .entry _Z13ExampleKernelPi(
	.param .u64 .ptr .align 1 _Z13ExampleKernelPi_param_0
)
{
	.reg .pred 	%p<10>;
	.reg .b16 	%rs<17>;
	.reg .b32 	%r<319>;
	.reg .b64 	%rd<6>;
	// demoted variable
	.shared .align 16 .b8 _ZZ13ExampleKernelPiE12temp_storage[4640];
	mov.u32 	%r1, %tid.x;
	shl.b32 	%r2, %r1, 3;
	sub.s32 	%r315, -2147482632, %r2;
	sub.s32 	%r314, -2147482631, %r2;
	sub.s32 	%r313, -2147482630, %r2;
	sub.s32 	%r312, -2147482629, %r2;
	sub.s32 	%r311, -2147482628, %r2;
	sub.s32 	%r310, -2147482627, %r2;
	sub.s32 	%r309, -2147482626, %r2;
	sub.s32 	%r308, -2147482625, %r2;
	shr.u32 	%r11, %r1, 5;
	shl.b32 	%r64, %r1, 2;
	mov.u32 	%r65, _ZZ13ExampleKernelPiE12temp_storage;
	add.s32 	%r12, %r65, %r64;
	mov.b32 	%r317, 0;
	mov.b32 	%r61, 4;
	// begin inline asm
	bmsk.clamp.b32 %r59, %r317, %r61;
	// end inline asm
	shl.b32 	%r66, %r1, 5;
	add.s32 	%r14, %r12, %r66;
	shr.u32 	%r67, %r2, 5;
	add.s32 	%r68, %r67, %r2;
	shl.b32 	%r69, %r68, 2;
	add.s32 	%r15, %r65, %r69;
$L__BB0_1:
	mov.b32 	%r122, 0;
	st.shared.u32 	[%r12], %r122;
	st.shared.u32 	[%r12+512], %r122;
	st.shared.u32 	[%r12+1024], %r122;
	st.shared.u32 	[%r12+1536], %r122;
	st.shared.u32 	[%r12+2048], %r122;
	st.shared.u32 	[%r12+2560], %r122;
	st.shared.u32 	[%r12+3072], %r122;
	st.shared.u32 	[%r12+3584], %r122;
	st.shared.u32 	[%r12+4096], %r122;
	// begin inline asm
	shr.b32 %r70, %r315, %r317;
	// end inline asm
	and.b32  	%r125, %r59, %r70;
	shl.b32 	%r126, %r125, 9;
	and.b32  	%r127, %r126, 3584;
	add.s32 	%r128, %r12, %r127;
	shr.u32 	%r129, %r125, 2;
	and.b32  	%r130, %r129, 1073741822;
	add.s32 	%r26, %r128, %r130;
	ld.shared.u16 	%rs1, [%r26];
	add.s16 	%rs9, %rs1, 1;
	st.shared.u16 	[%r26], %rs9;
	// begin inline asm
	shr.b32 %r73, %r314, %r317;
	// end inline asm
	and.b32  	%r131, %r59, %r73;
	shl.b32 	%r132, %r131, 9;
	and.b32  	%r133, %r132, 3584;
	add.s32 	%r134, %r12, %r133;
	shr.u32 	%r135, %r131, 2;
	and.b32  	%r136, %r135, 1073741822;
	add.s32 	%r27, %r134, %r136;
	ld.shared.u16 	%rs2, [%r27];
	add.s16 	%rs10, %rs2, 1;
	st.shared.u16 	[%r27], %rs10;
	// begin inline asm
	shr.b32 %r76, %r313, %r317;
	// end inline asm
	and.b32  	%r137, %r59, %r76;
	shl.b32 	%r138, %r137, 9;
	and.b32  	%r139, %r138, 3584;
	add.s32 	%r140, %r12, %r139;
	shr.u32 	%r141, %r137, 2;
	and.b32  	%r142, %r141, 1073741822;
	add.s32 	%r28, %r140, %r142;
	ld.shared.u16 	%rs3, [%r28];
	add.s16 	%rs11, %rs3, 1;
	st.shared.u16 	[%r28], %rs11;
	// begin inline asm
	shr.b32 %r79, %r312, %r317;
	// end inline asm
	and.b32  	%r143, %r59, %r79;
	shl.b32 	%r144, %r143, 9;
	and.b32  	%r145, %r144, 3584;
	add.s32 	%r146, %r12, %r145;
	shr.u32 	%r147, %r143, 2;
	and.b32  	%r148, %r147, 1073741822;
	add.s32 	%r29, %r146, %r148;
	ld.shared.u16 	%rs4, [%r29];
	add.s16 	%rs12, %rs4, 1;
	st.shared.u16 	[%r29], %rs12;
	// begin inline asm
	shr.b32 %r82, %r311, %r317;
	// end inline asm
	and.b32  	%r149, %r59, %r82;
	shl.b32 	%r150, %r149, 9;
	and.b32  	%r151, %r150, 3584;
	add.s32 	%r152, %r12, %r151;
	shr.u32 	%r153, %r149, 2;
	and.b32  	%r154, %r153, 1073741822;
	add.s32 	%r30, %r152, %r154;
	ld.shared.u16 	%rs5, [%r30];
	add.s16 	%rs13, %rs5, 1;
	st.shared.u16 	[%r30], %rs13;
	// begin inline asm
	shr.b32 %r85, %r310, %r317;
	// end inline asm
	and.b32  	%r155, %r59, %r85;
	shl.b32 	%r156, %r155, 9;
	and.b32  	%r157, %r156, 3584;
	add.s32 	%r158, %r12, %r157;
	shr.u32 	%r159, %r155, 2;
	and.b32  	%r160, %r159, 1073741822;
	add.s32 	%r31, %r158, %r160;
	ld.shared.u16 	%rs6, [%r31];
	add.s16 	%rs14, %rs6, 1;
	st.shared.u16 	[%r31], %rs14;
	// begin inline asm
	shr.b32 %r88, %r309, %r317;
	// end inline asm
	and.b32  	%r161, %r59, %r88;
	shl.b32 	%r162, %r161, 9;
	and.b32  	%r163, %r162, 3584;
	add.s32 	%r164, %r12, %r163;
	shr.u32 	%r165, %r161, 2;
	and.b32  	%r166, %r165, 1073741822;
	add.s32 	%r32, %r164, %r166;
	ld.shared.u16 	%rs7, [%r32];
	add.s16 	%rs15, %rs7, 1;
	st.shared.u16 	[%r32], %rs15;
	// begin inline asm
	shr.b32 %r91, %r308, %r317;
	// end inline asm
	and.b32  	%r167, %r59, %r91;
	shl.b32 	%r168, %r167, 9;
	and.b32  	%r169, %r168, 3584;
	add.s32 	%r170, %r12, %r169;
	shr.u32 	%r171, %r167, 2;
	and.b32  	%r172, %r171, 1073741822;
	add.s32 	%r33, %r170, %r172;
	ld.shared.u16 	%rs8, [%r33];
	add.s16 	%rs16, %rs8, 1;
	st.shared.u16 	[%r33], %rs16;
	bar.sync 	0;
	ld.shared.u32 	%r34, [%r14];
	ld.shared.u32 	%r173, [%r14+4];
	ld.shared.u32 	%r174, [%r14+8];
	ld.shared.u32 	%r175, [%r14+12];
	ld.shared.u32 	%r176, [%r14+16];
	ld.shared.u32 	%r177, [%r14+20];
	ld.shared.u32 	%r178, [%r14+24];
	ld.shared.u32 	%r179, [%r14+28];
	ld.shared.u32 	%r180, [%r14+32];
	add.s32 	%r35, %r173, %r34;
	add.s32 	%r36, %r174, %r35;
	add.s32 	%r37, %r175, %r36;
	add.s32 	%r38, %r176, %r37;
	add.s32 	%r39, %r177, %r38;
	add.s32 	%r40, %r178, %r39;
	add.s32 	%r41, %r179, %r40;
	add.s32 	%r99, %r180, %r41;
	// begin inline asm
	mov.u32 %r94, %laneid;
	// end inline asm
	mov.b32 	%r97, 1;
	mov.b32 	%r124, -1;
	// begin inline asm
	{  .reg .u32 r0;  .reg .pred p;  shfl.sync.up.b32 r0|p, %r99, %r97, %r122, %r124;  @p add.u32 r0, r0, %r99;  mov.u32 %r95, r0;}
	// end inline asm
	mov.b32 	%r103, 2;
	// begin inline asm
	{  .reg .u32 r0;  .reg .pred p;  shfl.sync.up.b32 r0|p, %r95, %r103, %r122, %r124;  @p add.u32 r0, r0, %r95;  mov.u32 %r101, r0;}
	// end inline asm
	mov.b32 	%r109, 4;
	// begin inline asm
	{  .reg .u32 r0;  .reg .pred p;  shfl.sync.up.b32 r0|p, %r101, %r109, %r122, %r124;  @p add.u32 r0, r0, %r101;  mov.u32 %r107, r0;}
	// end inline asm
	mov.b32 	%r115, 8;
	// begin inline asm
	{  .reg .u32 r0;  .reg .pred p;  shfl.sync.up.b32 r0|p, %r107, %r115, %r122, %r124;  @p add.u32 r0, r0, %r107;  mov.u32 %r113, r0;}
	// end inline asm
	mov.b32 	%r121, 16;
	// begin inline asm
	{  .reg .u32 r0;  .reg .pred p;  shfl.sync.up.b32 r0|p, %r113, %r121, %r122, %r124;  @p add.u32 r0, r0, %r113;  mov.u32 %r119, r0;}
	// end inline asm
	setp.ne.s32 	%p1, %r94, 31;
	@%p1 bra 	$L__BB0_3;
	shl.b32 	%r181, %r11, 2;
	mov.u32 	%r182, _ZZ13ExampleKernelPiE12temp_storage;
	add.s32 	%r183, %r182, %r181;
	st.shared.u32 	[%r183+4608], %r119;
$L__BB0_3:
	sub.s32 	%r184, %r119, %r99;
	setp.gt.u32 	%p2, %r1, 31;
	setp.eq.s32 	%p3, %r11, 3;
	setp.eq.s32 	%p4, %r11, 2;
	setp.eq.s32 	%p5, %r11, 1;
	bar.sync 	0;
	ld.shared.v4.u32 	{%r185, %r186, %r187, %r188}, [_ZZ13ExampleKernelPiE12temp_storage+4608];
	selp.b32 	%r189, %r185, %r316, %p5;
	add.s32 	%r190, %r186, %r185;
	selp.b32 	%r191, %r190, %r189, %p4;
	add.s32 	%r192, %r190, %r187;
	selp.b32 	%r316, %r192, %r191, %p3;
	add.s32 	%r46, %r192, %r188;
	setp.ne.s32 	%p6, %r94, 0;
	selp.b32 	%r193, %r184, 0, %p6;
	add.s32 	%r194, %r316, %r193;
	or.pred  	%p7, %p2, %p6;
	selp.b32 	%r318, %r194, %r184, %p2;
	@%p7 bra 	$L__BB0_5;
	shl.b32 	%r318, %r46, 16;
	st.shared.u32 	[_ZZ13ExampleKernelPiE12temp_storage+4628], %r318;
$L__BB0_5:
	setp.eq.s32 	%p8, %r1, 0;
	bar.sync 	0;
	mov.u32 	%r195, _ZZ13ExampleKernelPiE12temp_storage;
	ld.shared.u32 	%r196, [_ZZ13ExampleKernelPiE12temp_storage+4628];
	selp.b32 	%r197, 0, %r196, %p8;
	add.s32 	%r198, %r318, %r197;
	add.s32 	%r199, %r34, %r198;
	add.s32 	%r200, %r35, %r198;
	add.s32 	%r201, %r36, %r198;
	add.s32 	%r202, %r37, %r198;
	add.s32 	%r203, %r38, %r198;
	add.s32 	%r204, %r39, %r198;
	add.s32 	%r205, %r40, %r198;
	add.s32 	%r206, %r41, %r198;
	st.shared.u32 	[%r14], %r198;
	st.shared.u32 	[%r14+4], %r199;
	st.shared.u32 	[%r14+8], %r200;
	st.shared.u32 	[%r14+12], %r201;
	st.shared.u32 	[%r14+16], %r202;
	st.shared.u32 	[%r14+20], %r203;
	st.shared.u32 	[%r14+24], %r204;
	st.shared.u32 	[%r14+28], %r205;
	st.shared.u32 	[%r14+32], %r206;
	bar.sync 	0;
	cvt.u32.u16 	%r207, %rs1;
	ld.shared.u16 	%r208, [%r26];
	add.s32 	%r209, %r208, %r207;
	cvt.u32.u16 	%r210, %rs2;
	ld.shared.u16 	%r211, [%r27];
	add.s32 	%r212, %r211, %r210;
	cvt.u32.u16 	%r213, %rs3;
	ld.shared.u16 	%r214, [%r28];
	add.s32 	%r215, %r214, %r213;
	cvt.u32.u16 	%r216, %rs4;
	ld.shared.u16 	%r217, [%r29];
	add.s32 	%r218, %r217, %r216;
	cvt.u32.u16 	%r219, %rs5;
	ld.shared.u16 	%r220, [%r30];
	add.s32 	%r221, %r220, %r219;
	cvt.u32.u16 	%r222, %rs6;
	ld.shared.u16 	%r223, [%r31];
	add.s32 	%r224, %r223, %r222;
	cvt.u32.u16 	%r225, %rs7;
	ld.shared.u16 	%r226, [%r32];
	add.s32 	%r227, %r226, %r225;
	cvt.u32.u16 	%r228, %rs8;
	ld.shared.u16 	%r229, [%r33];
	add.s32 	%r230, %r229, %r228;
	bar.sync 	0;
	shr.u32 	%r231, %r209, 5;
	add.s32 	%r232, %r231, %r209;
	shl.b32 	%r233, %r232, 2;
	add.s32 	%r234, %r195, %r233;
	st.shared.u32 	[%r234], %r315;
	shr.u32 	%r235, %r212, 5;
	add.s32 	%r236, %r235, %r212;
	shl.b32 	%r237, %r236, 2;
	add.s32 	%r238, %r195, %r237;
	st.shared.u32 	[%r238], %r314;
	shr.u32 	%r239, %r215, 5;
	add.s32 	%r240, %r239, %r215;
	shl.b32 	%r241, %r240, 2;
	add.s32 	%r242, %r195, %r241;
	st.shared.u32 	[%r242], %r313;
	shr.u32 	%r243, %r218, 5;
	add.s32 	%r244, %r243, %r218;
	shl.b32 	%r245, %r244, 2;
	add.s32 	%r246, %r195, %r245;
	st.shared.u32 	[%r246], %r312;
	shr.u32 	%r247, %r221, 5;
	add.s32 	%r248, %r247, %r221;
	shl.b32 	%r249, %r248, 2;
	add.s32 	%r250, %r195, %r249;
	st.shared.u32 	[%r250], %r311;
	shr.u32 	%r251, %r224, 5;
	add.s32 	%r252, %r251, %r224;
	shl.b32 	%r253, %r252, 2;
	add.s32 	%r254, %r195, %r253;
	st.shared.u32 	[%r254], %r310;
	shr.u32 	%r255, %r227, 5;
	add.s32 	%r256, %r255, %r227;
	shl.b32 	%r257, %r256, 2;
	add.s32 	%r258, %r195, %r257;
	st.shared.u32 	[%r258], %r309;
	shr.u32 	%r259, %r230, 5;
	add.s32 	%r260, %r259, %r230;
	shl.b32 	%r261, %r260, 2;
	add.s32 	%r262, %r195, %r261;
	st.shared.u32 	[%r262], %r308;
	bar.sync 	0;
	shr.u32 	%r263, %r1, 2;
	add.s32 	%r264, %r263, %r2;
	shl.b32 	%r265, %r264, 2;
	add.s32 	%r266, %r195, %r265;
	ld.shared.u32 	%r315, [%r266];
	ld.shared.u32 	%r314, [%r15+4];
	add.s32 	%r267, %r2, 2;
	shr.u32 	%r268, %r267, 5;
	add.s32 	%r269, %r268, %r2;
	shl.b32 	%r270, %r269, 2;
	add.s32 	%r271, %r195, %r270;
	ld.shared.u32 	%r313, [%r271+8];
	add.s32 	%r272, %r2, 3;
	shr.u32 	%r273, %r272, 5;
	add.s32 	%r274, %r273, %r2;
	shl.b32 	%r275, %r274, 2;
	add.s32 	%r276, %r195, %r275;
	ld.shared.u32 	%r312, [%r276+12];
	add.s32 	%r277, %r2, 4;
	shr.u32 	%r278, %r277, 5;
	add.s32 	%r279, %r278, %r2;
	shl.b32 	%r280, %r279, 2;
	add.s32 	%r281, %r195, %r280;
	ld.shared.u32 	%r311, [%r281+16];
	add.s32 	%r282, %r2, 5;
	shr.u32 	%r283, %r282, 5;
	add.s32 	%r284, %r283, %r2;
	shl.b32 	%r285, %r284, 2;
	add.s32 	%r286, %r195, %r285;
	ld.shared.u32 	%r310, [%r286+20];
	add.s32 	%r287, %r2, 6;
	shr.u32 	%r288, %r287, 5;
	add.s32 	%r289, %r288, %r2;
	shl.b32 	%r290, %r289, 2;
	add.s32 	%r291, %r195, %r290;
	ld.shared.u32 	%r309, [%r291+24];
	add.s32 	%r292, %r2, 7;
	shr.u32 	%r293, %r292, 5;
	add.s32 	%r294, %r293, %r2;
	shl.b32 	%r295, %r294, 2;
	add.s32 	%r296, %r195, %r295;
	ld.shared.u32 	%r308, [%r296+28];
	setp.gt.u32 	%p9, %r317, 27;
	@%p9 bra 	$L__BB0_7;
	add.s32 	%r317, %r317, 4;
	bar.sync 	0;
	bra.uni 	$L__BB0_1;
$L__BB0_7:
	ld.param.u64 	%rd5, [_Z13ExampleKernelPi_param_0];
	xor.b32  	%r297, %r315, -2147483648;
	xor.b32  	%r298, %r314, -2147483648;
	xor.b32  	%r299, %r313, -2147483648;
	xor.b32  	%r300, %r312, -2147483648;
	xor.b32  	%r301, %r311, -2147483648;
	xor.b32  	%r302, %r310, -2147483648;
	xor.b32  	%r303, %r309, -2147483648;
	xor.b32  	%r304, %r308, -2147483648;
	bar.sync 	0;
	mov.u32 	%r305, %ctaid.x;
	shl.b32 	%r306, %r305, 10;
	add.s32 	%r307, %r306, %r2;
	cvta.to.global.u64 	%rd2, %rd5;
	mul.wide.u32 	%rd3, %r307, 4;
	add.s64 	%rd4, %rd2, %rd3;
	st.global.u32 	[%rd4], %r297;
	st.global.u32 	[%rd4+4], %r298;
	st.global.u32 	[%rd4+8], %r299;
	st.global.u32 	[%rd4+12], %r300;
	st.global.u32 	[%rd4+16], %r301;
	st.global.u32 	[%rd4+20], %r302;
	st.global.u32 	[%rd4+24], %r303;
	st.global.u32 	[%rd4+28], %r304;
	ret;

}
	// .globl	_ZN3cub18CUB_300001_SM_10006detail11EmptyKernelIvEEvv
.visible .entry _ZN3cub18CUB_300001_SM_10006detail11EmptyKernelIvEEvv()
{


	ret;

}


// ===== COMPILED SASS (sm_100) =====

	.target	sm_100

	.elftype	@"ET_EXEC"


//--------------------- .note.nv.tkinfo           --------------------------
	.section	.note.nv.tkinfo,"",@"SHT_NOTE"
	.sectionflags	@"SHF_NOTE_NV_TKINFO"
	.tkinfo
        /*0018*/ 	.word	0x00000002
        /*0030*/ 	.string	""
        /*0030*/ 	.string	"ptxas"
        /*0030*/ 	.string	"Cuda compilation tools, release 13.0, V13.0.88"
        /*0030*/ 	.string	"Build cuda_13.0.r13.0/compiler.36424714_0"
        /*0030*/ 	.string	"-arch sm_100 -m 64 "



//--------------------- .note.nv.cuinfo           --------------------------
	.section	.note.nv.cuinfo,"",@"SHT_NOTE"
	.sectionflags	@"SHF_NOTE_NV_CUINFO"
        /*0018*/ 	.short	0x0002
        /*001a*/ 	.short	0x0064
        /*001c*/ 	.short	0x0082
	.zero		2


//--------------------- .nv.info                  --------------------------
	.section	.nv.info,"",@"SHT_CUDA_INFO"
	.align	4


	//----- nvinfo : EIATTR_REGCOUNT
	.align		4
        /*0000*/ 	.byte	0x04, 0x2f
        /*0002*/ 	.short	(.L_41 - .L_40)
	.align		4
.L_40:
        /*0004*/ 	.word	index@(_Z13ExampleKernelPi)
        /*0008*/ 	.word	0x00000036


	//----- nvinfo : EIATTR_FRAME_SIZE
	.align		4
.L_41:
        /*000c*/ 	.byte	0x04, 0x11
        /*000e*/ 	.short	(.L_43 - .L_42)
	.align		4
.L_42:
        /*0010*/ 	.word	index@(_Z13ExampleKernelPi)
        /*0014*/ 	.word	0x00000000


	//----- nvinfo : EIATTR_REGCOUNT
	.align		4
.L_43:
        /*0018*/ 	.byte	0x04, 0x2f
        /*001a*/ 	.short	(.L_45 - .L_44)
	.align		4
.L_44:
        /*001c*/ 	.word	index@(_ZN3cub18CUB_300001_SM_10006detail11EmptyKernelIvEEvv)
        /*0020*/ 	.word	0x00000004


	//----- nvinfo : EIATTR_FRAME_SIZE
	.align		4
.L_45:
        /*0024*/ 	.byte	0x04, 0x11
        /*0026*/ 	.short	(.L_47 - .L_46)
	.align		4
.L_46:
        /*0028*/ 	.word	index@(_ZN3cub18CUB_300001_SM_10006detail11EmptyKernelIvEEvv)
        /*002c*/ 	.word	0x00000000


	//----- nvinfo : EIATTR_MIN_STACK_SIZE
	.align		4
.L_47:
        /*0030*/ 	.byte	0x04, 0x12
        /*0032*/ 	.short	(.L_49 - .L_48)
	.align		4
.L_48:
        /*0034*/ 	.word	index@(_ZN3cub18CUB_300001_SM_10006detail11EmptyKernelIvEEvv)
        /*0038*/ 	.word	0x00000000


	//----- nvinfo : EIATTR_MIN_STACK_SIZE
	.align		4
.L_49:
        /*003c*/ 	.byte	0x04, 0x12
        /*003e*/ 	.short	(.L_51 - .L_50)
	.align		4
.L_50:
        /*0040*/ 	.word	index@(_Z13ExampleKernelPi)
        /*0044*/ 	.word	0x00000000
.L_51:


//--------------------- .nv.compat                --------------------------
	.section	.nv.compat,"",@"SHT_CUDA_COMPAT_INFO"
	.align	4
        /*0000*/ 	.byte	0x02, 0x09, 0x00, 0x00, 0x02, 0x02, 0x01, 0x00, 0x02, 0x05, 0x05, 0x00, 0x03, 0x07, 0x01, 0x01
        /*0010*/ 	.byte	0x02, 0x03, 0x00, 0x00, 0x02, 0x06, 0x01, 0x00, 0x04, 0x0b, 0x08, 0x00, 0x09, 0x00, 0x00, 0x00
        /*0020*/ 	.byte	0x00, 0x00, 0x00, 0x00


//--------------------- .nv.info._ZN3cub18CUB_300001_SM_10006detail11EmptyKernelIvEEvv --------------------------
	.section	.nv.info._ZN3cub18CUB_300001_SM_10006detail11EmptyKernelIvEEvv,"",@"SHT_CUDA_INFO"
	.sectionflags	@""
	.align	4


	//----- nvinfo : EIATTR_CUDA_API_VERSION
	.align		4
        /*0000*/ 	.byte	0x04, 0x37
        /*0002*/ 	.short	(.L_53 - .L_52)
.L_52:
        /*0004*/ 	.word	0x00000082


	//----- nvinfo : EIATTR_SPARSE_MMA_MASK
	.align		4
.L_53:
        /*0008*/ 	.byte	0x03, 0x50
        /*000a*/ 	.short	0x0000


	//----- nvinfo : EIATTR_MAXREG_COUNT
	.align		4
        /*000c*/ 	.byte	0x03, 0x1b
        /*000e*/ 	.short	0x00ff


	//----- nvinfo : EIATTR_MERCURY_ISA_VERSION
	.align		4
        /*0010*/ 	.byte	0x03, 0x5f
        /*0012*/ 	.short	0x0101


	//----- nvinfo : EIATTR_VRC_CTA_INIT_COUNT
	.align		4
        /*0014*/ 	.byte	0x02, 0x4a
	.zero		1
	.zero		1


	//----- nvinfo : EIATTR_EXIT_INSTR_OFFSETS
	.align		4
        /*0018*/ 	.byte	0x04, 0x1c
        /*001a*/ 	.short	(.L_55 - .L_54)


	//   ....[0]....
.L_54:
        /*001c*/ 	.word	0x00000010


	//----- nvinfo : EIATTR_SW_WAR
	.align		4
.L_55:
        /*0020*/ 	.byte	0x04, 0x36
        /*0022*/ 	.short	(.L_57 - .L_56)
.L_56:
        /*0024*/ 	.word	0x00000008
.L_57:


//--------------------- .nv.info._Z13ExampleKernelPi --------------------------
	.section	.nv.info._Z13ExampleKernelPi,"",@"SHT_CUDA_INFO"
	.sectionflags	@""
	.align	4


	//----- nvinfo : EIATTR_CUDA_API_VERSION
	.align		4
        /*0000*/ 	.byte	0x04, 0x37
        /*0002*/ 	.short	(.L_59 - .L_58)
.L_58:
        /*0004*/ 	.word	0x00000082


	//----- nvinfo : EIATTR_KPARAM_INFO
	.align		4
.L_59:
        /*0008*/ 	.byte	0x04, 0x17
        /*000a*/ 	.short	(.L_61 - .L_60)
.L_60:
        /*000c*/ 	.word	0x00000000
        /*0010*/ 	.short	0x0000
        /*0012*/ 	.short	0x0000
        /*0014*/ 	.byte	0x00, 0xf5, 0x21, 0x00


	//----- nvinfo : EIATTR_SPARSE_MMA_MASK
	.align		4
.L_61:
        /*0018*/ 	.byte	0x03, 0x50
        /*001a*/ 	.short	0x0000


	//----- nvinfo : EIATTR_MAXREG_COUNT
	.align		4
        /*001c*/ 	.byte	0x03, 0x1b
        /*001e*/ 	.short	0x00ff


	//----- nvinfo : EIATTR_NUM_BARRIERS
	.align		4
        /*0020*/ 	.byte	0x02, 0x4c
        /*0022*/ 	.byte	0x01
	.zero		1


	//----- nvinfo : EIATTR_MERCURY_ISA_VERSION
	.align		4
        /*0024*/ 	.byte	0x03, 0x5f
        /*0026*/ 	.short	0x0101


	//----- nvinfo : EIATTR_COOP_GROUP_MASK_REGIDS
	.align		4
        /*0028*/ 	.byte	0x04, 0x29
        /*002a*/ 	.short	(.L_63 - .L_62)


	//   ....[0]....
.L_62:
        /*002c*/ 	.word	0xffffffff


	//   ....[1]....
        /*0030*/ 	.word	0xffffffff


	//   ....[2]....
        /*0034*/ 	.word	0xffffffff


	//   ....[3]....
        /*0038*/ 	.word	0xffffffff


	//   ....[4]....
        /*003c*/ 	.word	0xffffffff


	//----- nvinfo : EIATTR_COOP_GROUP_INSTR_OFFSETS
	.align		4
.L_63:
        /*0040*/ 	.byte	0x04, 0x28
        /*0042*/ 	.short	(.L_65 - .L_64)


	//   ....[0]....
.L_64:
        /*0044*/ 	.word	0x00000890


	//   ....[1]....
        /*0048*/ 	.word	0x000008b0


	//   ....[2]....
        /*004c*/ 	.word	0x000008d0


	//   ....[3]....
        /*0050*/ 	.word	0x000008f0


	//   ....[4]....
        /*0054*/ 	.word	0x00000910


	//----- nvinfo : EIATTR_VRC_CTA_INIT_COUNT
	.align		4
.L_65:
        /*0058*/ 	.byte	0x02, 0x4a
	.zero		1
	.zero		1


	//----- nvinfo : EIATTR_EXIT_INSTR_OFFSETS
	.align		4
        /*005c*/ 	.byte	0x04, 0x1c
        /*005e*/ 	.short	(.L_67 - .L_66)


	//   ....[0]....
.L_66:
        /*0060*/ 	.word	0x000011b0


	//----- nvinfo : EIATTR_CBANK_PARAM_SIZE
	.align		4
.L_67:
        /*0064*/ 	.byte	0x03, 0x19
        /*0066*/ 	.short	0x0008


	//----- nvinfo : EIATTR_PARAM_CBANK
	.align		4
        /*0068*/ 	.byte	0x04, 0x0a
        /*006a*/ 	.short	(.L_69 - .L_68)
	.align		4
.L_68:
        /*006c*/ 	.word	index@(.nv.constant0._Z13ExampleKernelPi)
        /*0070*/ 	.short	0x0380
        /*0072*/ 	.short	0x0008


	//----- nvinfo : EIATTR_SW_WAR
	.align		4
.L_69:
        /*0074*/ 	.byte	0x04, 0x36
        /*0076*/ 	.short	(.L_71 - .L_70)
.L_70:
        /*0078*/ 	.word	0x00000008
.L_71:


//--------------------- .nv.callgraph             --------------------------
	.section	.nv.callgraph,"",@"SHT_CUDA_CALLGRAPH"
	.align	4
	.sectionentsize	8
	.align		4
        /*0000*/ 	.word	0x00000000
	.align		4
        /*0004*/ 	.word	0xffffffff
	.align		4
        /*0008*/ 	.word	0x00000000
	.align		4
        /*000c*/ 	.word	0xfffffffe
	.align		4
        /*0010*/ 	.word	0x00000000
	.align		4
        /*0014*/ 	.word	0xfffffffd
	.align		4
        /*0018*/ 	.word	0x00000000
	.align		4
        /*001c*/ 	.word	0xfffffffc


//--------------------- .nv.constant4             --------------------------
	.section	.nv.constant4,"a",@progbits
	.align	8
	.align		8
.nv.constant4:
        /*0000*/ 	.dword	_ZN34_INTERNAL_4d8eeced_4_k_cu_4f5ced3d4cuda3std3__45__cpo5beginE
	.align		8
        /*0008*/ 	.dword	_ZN34_INTERNAL_4d8eeced_4_k_cu_4f5ced3d4cuda3std3__45__cpo3endE
	.align		8
        /*0010*/ 	.dword	_ZN34_INTERNAL_4d8eeced_4_k_cu_4f5ced3d4cuda3std3__45__cpo6cbeginE
	.align		8
        /*0018*/ 	.dword	_ZN34_INTERNAL_4d8eeced_4_k_cu_4f5ced3d4cuda3std3__45__cpo4cendE
	.align		8
        /*0020*/ 	.dword	_ZN34_INTERNAL_4d8eeced_4_k_cu_4f5ced3d4cuda3std3__45__cpo6rbeginE
	.align		8
        /*0028*/ 	.dword	_ZN34_INTERNAL_4d8eeced_4_k_cu_4f5ced3d4cuda3std3__45__cpo4rendE
	.align		8
        /*0030*/ 	.dword	_ZN34_INTERNAL_4d8eeced_4_k_cu_4f5ced3d4cuda3std3__45__cpo7crbeginE
	.align		8
        /*0038*/ 	.dword	_ZN34_INTERNAL_4d8eeced_4_k_cu_4f5ced3d4cuda3std3__45__cpo5crendE
	.align		8
        /*0040*/ 	.dword	_ZN34_INTERNAL_4d8eeced_4_k_cu_4f5ced3d4cuda3std3__436_GLOBAL__N__4d8eeced_4_k_cu_4f5ced3d6ignoreE
	.align		8
        /*0048*/ 	.dword	_ZN34_INTERNAL_4d8eeced_4_k_cu_4f5ced3d4cuda3std3__419piecewise_constructE
	.align		8
        /*0050*/ 	.dword	_ZN34_INTERNAL_4d8eeced_4_k_cu_4f5ced3d4cuda3std3__48in_placeE
	.align		8
        /*0058*/ 	.dword	_ZN34_INTERNAL_4d8eeced_4_k_cu_4f5ced3d4cuda3std3__420unreachable_sentinelE
	.align		8
        /*0060*/ 	.dword	_ZN34_INTERNAL_4d8eeced_4_k_cu_4f5ced3d4cuda3std3__47nulloptE
	.align		8
        /*0068*/ 	.dword	_ZN34_INTERNAL_4d8eeced_4_k_cu_4f5ced3d4cuda3std3__48unexpectE
	.align		8
        /*0070*/ 	.dword	_ZN34_INTERNAL_4d8eeced_4_k_cu_4f5ced3d4cuda3std6ranges3__45__cpo4swapE
	.align		8
        /*0078*/ 	.dword	_ZN34_INTERNAL_4d8eeced_4_k_cu_4f5ced3d4cuda3std6ranges3__45__cpo9iter_moveE
	.align		8
        /*0080*/ 	.dword	_ZN34_INTERNAL_4d8eeced_4_k_cu_4f5ced3d4cuda3std6ranges3__45__cpo5beginE
	.align		8
        /*0088*/ 	.dword	_ZN34_INTERNAL_4d8eeced_4_k_cu_4f5ced3d4cuda3std6ranges3__45__cpo3endE
	.align		8
        /*0090*/ 	.dword	_ZN34_INTERNAL_4d8eeced_4_k_cu_4f5ced3d4cuda3std6ranges3__45__cpo6cbeginE
	.align		8
        /*0098*/ 	.dword	_ZN34_INTERNAL_4d8eeced_4_k_cu_4f5ced3d4cuda3std6ranges3__45__cpo4cendE
	.align		8
        /*00a0*/ 	.dword	_ZN34_INTERNAL_4d8eeced_4_k_cu_4f5ced3d4cuda3std6ranges3__45__cpo7advanceE
	.align		8
        /*00a8*/ 	.dword	_ZN34_INTERNAL_4d8eeced_4_k_cu_4f5ced3d4cuda3std6ranges3__45__cpo9iter_swapE
	.align		8
        /*00b0*/ 	.dword	_ZN34_INTERNAL_4d8eeced_4_k_cu_4f5ced3d4cuda3std6ranges3__45__cpo4nextE
	.align		8
        /*00b8*/ 	.dword	_ZN34_INTERNAL_4d8eeced_4_k_cu_4f5ced3d4cuda3std6ranges3__45__cpo4prevE
	.align		8
        /*00c0*/ 	.dword	_ZN34_INTERNAL_4d8eeced_4_k_cu_4f5ced3d4cuda3std6ranges3__45__cpo4dataE
	.align		8
        /*00c8*/ 	.dword	_ZN34_INTERNAL_4d8eeced_4_k_cu_4f5ced3d4cuda3std6ranges3__45__cpo5cdataE
	.align		8
        /*00d0*/ 	.dword	_ZN34_INTERNAL_4d8eeced_4_k_cu_4f5ced3d4cuda3std6ranges3__45__cpo4sizeE
	.align		8
        /*00d8*/ 	.dword	_ZN34_INTERNAL_4d8eeced_4_k_cu_4f5ced3d4cuda3std6ranges3__45__cpo5ssizeE
	.align		8
        /*00e0*/ 	.dword	_ZN34_INTERNAL_4d8eeced_4_k_cu_4f5ced3d4cuda3std6ranges3__45__cpo8distanceE
	.align		8
        /*00e8*/ 	.dword	_ZN34_INTERNAL_4d8eeced_4_k_cu_4f5ced3d6thrust24THRUST_300001_SM_1000_NS6system6detail10sequential3seqE
	.align		8
        /*00f0*/ 	.dword	_ZN34_INTERNAL_4d8eeced_4_k_cu_4f5ced3d6thrust24THRUST_300001_SM_1000_NS12placeholders2_1E
	.align		8
        /*00f8*/ 	.dword	_ZN34_INTERNAL_4d8eeced_4_k_cu_4f5ced3d6thrust24THRUST_300001_SM_1000_NS12placeholders2_2E
	.align		8
        /*0100*/ 	.dword	_ZN34_INTERNAL_4d8eeced_4_k_cu_4f5ced3d6thrust24THRUST_300001_SM_1000_NS12placeholders2_3E
	.align		8
        /*0108*/ 	.dword	_ZN34_INTERNAL_4d8eeced_4_k_cu_4f5ced3d6thrust24THRUST_300001_SM_1000_NS12placeholders2_4E
	.align		8
        /*0110*/ 	.dword	_ZN34_INTERNAL_4d8eeced_4_k_cu_4f5ced3d6thrust24THRUST_300001_SM_1000_NS12placeholders2_5E
	.align		8
        /*0118*/ 	.dword	_ZN34_INTERNAL_4d8eeced_4_k_cu_4f5ced3d6thrust24THRUST_300001_SM_1000_NS12placeholders2_6E
	.align		8
        /*0120*/ 	.dword	_ZN34_INTERNAL_4d8eeced_4_k_cu_4f5ced3d6thrust24THRUST_300001_SM_1000_NS12placeholders2_7E
	.align		8
        /*0128*/ 	.dword	_ZN34_INTERNAL_4d8eeced_4_k_cu_4f5ced3d6thrust24THRUST_300001_SM_1000_NS12placeholders2_8E
	.align		8
        /*0130*/ 	.dword	_ZN34_INTERNAL_4d8eeced_4_k_cu_4f5ced3d6thrust24THRUST_300001_SM_1000_NS12placeholders2_9E
	.align		8
        /*0138*/ 	.dword	_ZN34_INTERNAL_4d8eeced_4_k_cu_4f5ced3d6thrust24THRUST_300001_SM_1000_NS12placeholders3_10E


//--------------------- .text._ZN3cub18CUB_300001_SM_10006detail11EmptyKernelIvEEvv --------------------------
	.section	.text._ZN3cub18CUB_300001_SM_10006detail11EmptyKernelIvEEvv,"ax",@progbits
	.align	128
        .global         _ZN3cub18CUB_300001_SM_10006detail11EmptyKernelIvEEvv
        .type           _ZN3cub18CUB_300001_SM_10006detail11EmptyKernelIvEEvv,@function
        .size           _ZN3cub18CUB_300001_SM_10006detail11EmptyKernelIvEEvv,(.L_x_3 - _ZN3cub18CUB_300001_SM_10006detail11EmptyKernelIvEEvv)
        .other          _ZN3cub18CUB_300001_SM_10006detail11EmptyKernelIvEEvv,@"STO_CUDA_ENTRY STV_DEFAULT"
_ZN3cub18CUB_300001_SM_10006detail11EmptyKernelIvEEvv:
.text._ZN3cub18CUB_300001_SM_10006detail11EmptyKernelIvEEvv:
[----:B------:R-:W-:Y:S01]  /*0000*/  LDC R1, c[0x0][0x37c] ;  /* 0x0000df00ff017b82 */ /* 0x000fe20000000800 */
[----:B------:R-:W-:Y:S05]  /*0010*/  EXIT ;  /* 0x000000000000794d */ /* 0x000fea0003800000 */
.L_x_0:
[----:B------:R-:W-:-:S00]  /*0020*/  BRA `(.L_x_0) ;  /* 0xfffffffc00fc7947 */ /* 0x000fc0000383ffff */
[----:B------:R-:W-:-:S00]  /*0030*/  NOP ;  /* 0x0000000000007918 */ /* 0x000fc00000000000 */
        /* <DEDUP_REMOVED lines=12> */
.L_x_3:


//--------------------- .text._Z13ExampleKernelPi --------------------------
	.section	.text._Z13ExampleKernelPi,"ax",@progbits
	.align	128
        .global         _Z13ExampleKernelPi
        .type           _Z13ExampleKernelPi,@function
        .size           _Z13ExampleKernelPi,(.L_x_4 - _Z13ExampleKernelPi)
        .other          _Z13ExampleKernelPi,@"STO_CUDA_ENTRY STV_DEFAULT"
_Z13ExampleKernelPi:
.text._Z13ExampleKernelPi:
[----:B------:R-:W-:Y:S01]  /*0000*/  LDC R1, c[0x0][0x37c] ;  /* 0x0000df00ff017b82 */ /* 0x000fe20000000800 */
[----:B------:R-:W0:Y:S07]  /*0010*/  S2R R15, SR_TID.X ;  /* 0x00000000000f7919 */ /* 0x000e2e0000002100 */
[----:B------:R-:W1:Y:S01]  /*0020*/  S2UR UR5, SR_CgaCtaId ;  /* 0x00000000000579c3 */ /* 0x000e620000008800 */
[----:B------:R-:W-:Y:S01]  /*0030*/  UMOV UR4, 0x400 ;  /* 0x0000040000047882 */ /* 0x000fe20000000000 */
[----:B------:R-:W-:Y:S01]  /*0040*/  IMAD.MOV.U32 R16, RZ, RZ, RZ ;  /* 0x000000ffff107224 */ /* 0x000fe200078e00ff */
[----:B------:R-:W2:Y:S01]  /*0050*/  S2R R45, SR_LANEID ;  /* 0x00000000002d7919 */ /* 0x000ea20000000000 */
[----:B------:R-:W3:Y:S01]  /*0060*/  LDCU.64 UR8, c[0x0][0x358] ;  /* 0x00006b00ff0877ac */ /* 0x000ee20008000a00 */
[----:B------:R-:W-:-:S02]  /*0070*/  UBMSK UR6, URZ, 0x4 ;  /* 0x00000004ff06789b */ /* 0x000fc40008000000 */
[----:B-1----:R-:W-:Y:S01]  /*0080*/  ULEA UR4, UR5, UR4, 0x18 ;  /* 0x0000000405047291 */ /* 0x002fe2000f8ec0ff */
[----:B0-----:R-:W-:-:S05]  /*0090*/  IMAD.SHL.U32 R12, R15, 0x8, RZ ;  /* 0x000000080f0c7824 */ /* 0x001fca00078e00ff */
[C---:B------:R-:W-:Y:S02]  /*00a0*/  LEA R14, R15.reuse, UR4, 0x2 ;  /* 0x000000040f0e7c11 */ /* 0x040fe4000f8e10ff */
[----:B------:R-:W-:Y:S02]  /*00b0*/  SHF.R.U32.HI R46, RZ, 0x5, R15 ;  /* 0x00000005ff2e7819 */ /* 0x000fe4000001160f */
[C---:B------:R-:W-:Y:S01]  /*00c0*/  LEA.HI R19, R12.reuse, R12, RZ, 0x1b ;  /* 0x0000000c0c137211 */ /* 0x040fe200078fd8ff */
[----:B------:R-:W-:Y:S01]  /*00d0*/  IMAD R18, R15, 0x20, R14 ;  /* 0x000000200f127824 */ /* 0x000fe200078e020e */
[C---:B------:R-:W-:Y:S02]  /*00e0*/  IADD3 R13, PT, PT, -R12.reuse, -0x7ffffc08, RZ ;  /* 0x800003f80c0d7810 */ /* 0x040fe40007ffe1ff */
[C---:B------:R-:W-:Y:S02]  /*00f0*/  IADD3 R11, PT, PT, -R12.reuse, -0x7ffffc07, RZ ;  /* 0x800003f90c0b7810 */ /* 0x040fe40007ffe1ff */
[----:B------:R-:W-:-:S02]  /*0100*/  IADD3 R9, PT, PT, -R12, -0x7ffffc06, RZ ;  /* 0x800003fa0c097810 */ /* 0x000fc40007ffe1ff */
[C---:B------:R-:W-:Y:S02]  /*0110*/  IADD3 R0, PT, PT, -R12.reuse, -0x7ffffc05, RZ ;  /* 0x800003fb0c007810 */ /* 0x040fe40007ffe1ff */
[C---:B------:R-:W-:Y:S02]  /*0120*/  IADD3 R10, PT, PT, -R12.reuse, -0x7ffffc04, RZ ;  /* 0x800003fc0c0a7810 */ /* 0x040fe40007ffe1ff */
[C---:B------:R-:W-:Y:S02]  /*0130*/  IADD3 R8, PT, PT, -R12.reuse, -0x7ffffc03, RZ ;  /* 0x800003fd0c087810 */ /* 0x040fe40007ffe1ff */
[C---:B------:R-:W-:Y:S02]  /*0140*/  IADD3 R3, PT, PT, -R12.reuse, -0x7ffffc02, RZ ;  /* 0x800003fe0c037810 */ /* 0x040fe40007ffe1ff */
[----:B------:R-:W-:Y:S02]  /*0150*/  IADD3 R2, PT, PT, -R12, -0x7ffffc01, RZ ;  /* 0x800003ff0c027810 */ /* 0x000fe40007ffe1ff */
[----:B--23--:R-:W-:-:S07]  /*0160*/  LEA R19, R19, UR4, 0x2 ;  /* 0x0000000413137c11 */ /* 0x00cfce000f8e10ff */
.L_x_1:
[----:B0--3--:R-:W-:Y:S01]  /*0170*/  SHF.R.U32.HI R4, RZ, R16, R13 ;  /* 0x00000010ff047219 */ /* 0x009fe2000001160d */
[----:B------:R-:W-:Y:S01]  /*0180*/  STS [R14], RZ ;  /* 0x000000ff0e007388 */ /* 0x000fe20000000800 */
[----:B------:R-:W0:Y:S01]  /*0190*/  S2UR UR5, SR_CgaCtaId ;  /* 0x00000000000579c3 */ /* 0x000e220000008800 */
[----:B------:R-:W-:Y:S01]  /*01a0*/  ISETP.NE.AND P1, PT, R45, 0x1f, PT ;  /* 0x0000001f2d00780c */ /* 0x000fe20003f25270 */
[----:B------:R-:W-:Y:S01]  /*01b0*/  UMOV UR4, 0x400 ;  /* 0x0000040000047882 */ /* 0x000fe20000000000 */
[----:B------:R-:W-:Y:S01]  /*01c0*/  LOP3.LUT R4, R4, UR6, RZ, 0xc0, !PT ;  /* 0x0000000604047c12 */ /* 0x000fe2000f8ec0ff */
[----:B------:R-:W-:Y:S01]  /*01d0*/  STS [R14+0x200], RZ ;  /* 0x000200ff0e007388 */ /* 0x000fe20000000800 */
[C---:B------:R-:W-:Y:S02]  /*01e0*/  ISETP.NE.AND P2, PT, R46.reuse, 0x2, PT ;  /* 0x000000022e00780c */ /* 0x040fe40003f45270 */
[----:B------:R-:W-:Y:S01]  /*01f0*/  ISETP.NE.AND P3, PT, R46, 0x3, PT ;  /* 0x000000032e00780c */ /* 0x000fe20003f65270 */
[----:B------:R-:W-:Y:S01]  /*0200*/  IMAD.SHL.U32 R5, R4, 0x200, RZ ;  /* 0x0000020004057824 */ /* 0x000fe200078e00ff */
[----:B------:R-:W-:Y:S01]  /*0210*/  SHF.R.U32.HI R4, RZ, 0x2, R4 ;  /* 0x00000002ff047819 */ /* 0x000fe20000011604 */
[----:B------:R-:W-:Y:S03]  /*0220*/  STS [R14+0x400], RZ ;  /* 0x000400ff0e007388 */ /* 0x000fe60000000800 */
[----:B------:R-:W-:Y:S01]  /*0230*/  LOP3.LUT R5, R5, 0xe00, RZ, 0xc0, !PT ;  /* 0x00000e0005057812 */ /* 0x000fe200078ec0ff */
[----:B------:R-:W-:Y:S01]  /*0240*/  STS [R14+0x600], RZ ;  /* 0x000600ff0e007388 */ /* 0x000fe20000000800 */
[----:B------:R-:W-:-:S03]  /*0250*/  LOP3.LUT R4, R4, 0x3ffffffe, RZ, 0xc0, !PT ;  /* 0x3ffffffe04047812 */ /* 0x000fc600078ec0ff */
[----:B------:R-:W-:Y:S01]  /*0260*/  STS [R14+0x800], RZ ;  /* 0x000800ff0e007388 */ /* 0x000fe20000000800 */
[----:B------:R-:W-:Y:S02]  /*0270*/  IADD3 R21, PT, PT, R4, R14, R5 ;  /* 0x0000000e04157210 */ /* 0x000fe40007ffe005 */
[----:B------:R-:W-:Y:S01]  /*0280*/  SHF.R.U32.HI R4, RZ, R16, R11 ;  /* 0x00000010ff047219 */ /* 0x000fe2000001160b */
[----:B------:R-:W-:Y:S01]  /*0290*/  STS [R14+0xa00], RZ ;  /* 0x000a00ff0e007388 */ /* 0x000fe20000000800 */
[----:B0-----:R-:W-:Y:S02]  /*02a0*/  ULEA UR4, UR5, UR4, 0x18 ;  /* 0x0000000405047291 */ /* 0x001fe4000f8ec0ff */
[----:B------:R-:W-:Y:S01]  /*02b0*/  LOP3.LUT R4, R4, UR6, RZ, 0xc0, !PT ;  /* 0x0000000604047c12 */ /* 0x000fe2000f8ec0ff */
[----:B------:R-:W-:Y:S04]  /*02c0*/  STS [R14+0xc00], RZ ;  /* 0x000c00ff0e007388 */ /* 0x000fe80000000800 */
[----:B------:R-:W-:Y:S01]  /*02d0*/  STS [R14+0xe00], RZ ;  /* 0x000e00ff0e007388 */ /* 0x000fe20000000800 */
[----:B------:R-:W-:Y:S01]  /*02e0*/  IMAD.SHL.U32 R5, R4, 0x200, RZ ;  /* 0x0000020004057824 */ /* 0x000fe200078e00ff */
[----:B------:R-:W-:-:S02]  /*02f0*/  SHF.R.U32.HI R4, RZ, 0x2, R4 ;  /* 0x00000002ff047819 */ /* 0x000fc40000011604 */
[----:B------:R-:W-:Y:S01]  /*0300*/  STS [R14+0x1000], RZ ;  /* 0x001000ff0e007388 */ /* 0x000fe20000000800 */
[----:B------:R-:W-:Y:S02]  /*0310*/  @!P1 LEA R50, R46, UR4, 0x2 ;  /* 0x000000042e329c11 */ /* 0x000fe4000f8e10ff */
[----:B------:R-:W-:Y:S01]  /*0320*/  LOP3.LUT R5, R5, 0xe00, RZ, 0xc0, !PT ;  /* 0x00000e0005057812 */ /* 0x000fe200078ec0ff */
[----:B------:R-:W0:Y:S01]  /*0330*/  LDS.U16 R20, [R21] ;  /* 0x0000000015147984 */ /* 0x000e220000000400 */
[----:B------:R-:W-:-:S04]  /*0340*/  LOP3.LUT R22, R4, 0x3ffffffe, RZ, 0xc0, !PT ;  /* 0x3ffffffe04167812 */ /* 0x000fc800078ec0ff */
[----:B------:R-:W-:Y:S02]  /*0350*/  IADD3 R22, PT, PT, R22, R14, R5 ;  /* 0x0000000e16167210 */ /* 0x000fe40007ffe005 */
[----:B-1----:R-:W-:-:S04]  /*0360*/  SHF.R.U32.HI R5, RZ, R16, R9 ;  /* 0x00000010ff057219 */ /* 0x002fc80000011609 */
[----:B------:R-:W-:-:S05]  /*0370*/  LOP3.LUT R5, R5, UR6, RZ, 0xc0, !PT ;  /* 0x0000000605057c12 */ /* 0x000fca000f8ec0ff */
[----:B------:R-:W-:Y:S01]  /*0380*/  IMAD.SHL.U32 R6, R5, 0x200, RZ ;  /* 0x0000020005067824 */ /* 0x000fe200078e00ff */
[----:B------:R-:W-:-:S04]  /*0390*/  SHF.R.U32.HI R5, RZ, 0x2, R5 ;  /* 0x00000002ff057819 */ /* 0x000fc80000011605 */
[----:B------:R-:W-:Y:S02]  /*03a0*/  LOP3.LUT R7, R6, 0xe00, RZ, 0xc0, !PT ;  /* 0x00000e0006077812 */ /* 0x000fe400078ec0ff */
[----:B------:R-:W-:-:S04]  /*03b0*/  LOP3.LUT R24, R5, 0x3ffffffe, RZ, 0xc0, !PT ;  /* 0x3ffffffe05187812 */ /* 0x000fc800078ec0ff */
[----:B------:R-:W-:Y:S01]  /*03c0*/  IADD3 R24, PT, PT, R24, R14, R7 ;  /* 0x0000000e18187210 */ /* 0x000fe20007ffe007 */
[----:B0-----:R-:W-:-:S05]  /*03d0*/  VIADD R4, R20, 0x1 ;  /* 0x0000000114047836 */ /* 0x001fca0000000000 */
[----:B------:R0:W-:Y:S04]  /*03e0*/  STS.U16 [R21], R4 ;  /* 0x0000000415007388 */ /* 0x0001e80000000400 */
[----:B------:R-:W1:Y:S01]  /*03f0*/  LDS.U16 R23, [R22] ;  /* 0x0000000016177984 */ /* 0x000e620000000400 */
[----:B0-2---:R-:W-:-:S04]  /*0400*/  SHF.R.U32.HI R4, RZ, R16, R0 ;  /* 0x00000010ff047219 */ /* 0x005fc80000011600 */
[----:B------:R-:W-:-:S05]  /*0410*/  LOP3.LUT R4, R4, UR6, RZ, 0xc0, !PT ;  /* 0x0000000604047c12 */ /* 0x000fca000f8ec0ff */
[----:B------:R-:W-:Y:S01]  /*0420*/  IMAD.SHL.U32 R6, R4, 0x200, RZ ;  /* 0x0000020004067824 */ /* 0x000fe200078e00ff */
[----:B------:R-:W-:-:S04]  /*0430*/  SHF.R.U32.HI R4, RZ, 0x2, R4 ;  /* 0x00000002ff047819 */ /* 0x000fc80000011604 */
[----:B------:R-:W-:Y:S02]  /*0440*/  LOP3.LUT R27, R6, 0xe00, RZ, 0xc0, !PT ;  /* 0x00000e00061b7812 */ /* 0x000fe400078ec0ff */
[----:B------:R-:W-:-:S04]  /*0450*/  LOP3.LUT R4, R4, 0x3ffffffe, RZ, 0xc0, !PT ;  /* 0x3ffffffe04047812 */ /* 0x000fc800078ec0ff */
[----:B------:R-:W-:Y:S02]  /*0460*/  IADD3 R26, PT, PT, R4, R14, R27 ;  /* 0x0000000e041a7210 */ /* 0x000fe40007ffe01b */
[----:B----4-:R-:W-:-:S04]  /*0470*/  SHF.R.U32.HI R4, RZ, R16, R10 ;  /* 0x00000010ff047219 */ /* 0x010fc8000001160a */
[----:B------:R-:W-:Y:S01]  /*0480*/  LOP3.LUT R4, R4, UR6, RZ, 0xc0, !PT ;  /* 0x0000000604047c12 */ /* 0x000fe2000f8ec0ff */
[----:B-1----:R-:W-:-:S05]  /*0490*/  VIADD R5, R23, 0x1 ;  /* 0x0000000117057836 */ /* 0x002fca0000000000 */
[----:B------:R0:W-:Y:S04]  /*04a0*/  STS.U16 [R22], R5 ;  /* 0x0000000516007388 */ /* 0x0001e80000000400 */
[----:B------:R-:W1:Y:S01]  /*04b0*/  LDS.U16 R25, [R24] ;  /* 0x0000000018197984 */ /* 0x000e620000000400 */
[----:B0-----:R-:W-:Y:S01]  /*04c0*/  IMAD.SHL.U32 R5, R4, 0x200, RZ ;  /* 0x0000020004057824 */ /* 0x001fe200078e00ff */
[----:B------:R-:W-:-:S04]  /*04d0*/  SHF.R.U32.HI R4, RZ, 0x2, R4 ;  /* 0x00000002ff047819 */ /* 0x000fc80000011604 */
[----:B------:R-:W-:Y:S02]  /*04e0*/  LOP3.LUT R29, R5, 0xe00, RZ, 0xc0, !PT ;  /* 0x00000e00051d7812 */ /* 0x000fe400078ec0ff */
[----:B------:R-:W-:-:S04]  /*04f0*/  LOP3.LUT R4, R4, 0x3ffffffe, RZ, 0xc0, !PT ;  /* 0x3ffffffe04047812 */ /* 0x000fc800078ec0ff */
[----:B------:R-:W-:Y:S02]  /*0500*/  IADD3 R28, PT, PT, R4, R14, R29 ;  /* 0x0000000e041c7210 */ /* 0x000fe40007ffe01d */
[----:B-----5:R-:W-:-:S04]  /*0510*/  SHF.R.U32.HI R4, RZ, R16, R8 ;  /* 0x00000010ff047219 */ /* 0x020fc80000011608 */
[----:B------:R-:W-:-:S05]  /*0520*/  LOP3.LUT R4, R4, UR6, RZ, 0xc0, !PT ;  /* 0x0000000604047c12 */ /* 0x000fca000f8ec0ff */
[----:B------:R-:W-:Y:S01]  /*0530*/  IMAD.SHL.U32 R6, R4, 0x200, RZ ;  /* 0x0000020004067824 */ /* 0x000fe200078e00ff */
[----:B------:R-:W-:-:S04]  /*0540*/  SHF.R.U32.HI R4, RZ, 0x2, R4 ;  /* 0x00000002ff047819 */ /* 0x000fc80000011604 */
[----:B------:R-:W-:Y:S02]  /*0550*/  LOP3.LUT R31, R6, 0xe00, RZ, 0xc0, !PT ;  /* 0x00000e00061f7812 */ /* 0x000fe400078ec0ff */
[----:B------:R-:W-:-:S04]  /*0560*/  LOP3.LUT R4, R4, 0x3ffffffe, RZ, 0xc0, !PT ;  /* 0x3ffffffe04047812 */ /* 0x000fc800078ec0ff */
[----:B------:R-:W-:Y:S01]  /*0570*/  IADD3 R30, PT, PT, R4, R14, R31 ;  /* 0x0000000e041e7210 */ /* 0x000fe20007ffe01f */
[----:B-1----:R-:W-:Y:S01]  /*0580*/  VIADD R7, R25, 0x1 ;  /* 0x0000000119077836 */ /* 0x002fe20000000000 */
[----:B------:R-:W-:-:S04]  /*0590*/  SHF.R.U32.HI R4, RZ, R16, R3 ;  /* 0x00000010ff047219 */ /* 0x000fc80000011603 */
[----:B------:R-:W-:Y:S01]  /*05a0*/  STS.U16 [R24], R7 ;  /* 0x0000000718007388 */ /* 0x000fe20000000400 */
[----:B------:R-:W-:-:S03]  /*05b0*/  LOP3.LUT R4, R4, UR6, RZ, 0xc0, !PT ;  /* 0x0000000604047c12 */ /* 0x000fc6000f8ec0ff */
[----:B------:R-:W0:Y:S02]  /*05c0*/  LDS.U16 R27, [R26] ;  /* 0x000000001a1b7984 */ /* 0x000e240000000400 */
[----:B0-----:R-:W-:-:S05]  /*05d0*/  VIADD R5, R27, 0x1 ;  /* 0x000000011b057836 */ /* 0x001fca0000000000 */
[----:B------:R0:W-:Y:S04]  /*05e0*/  STS.U16 [R26], R5 ;  /* 0x000000051a007388 */ /* 0x0001e80000000400 */
[----:B------:R-:W1:Y:S01]  /*05f0*/  LDS.U16 R29, [R28] ;  /* 0x000000001c1d7984 */ /* 0x000e620000000400 */
[----:B0-----:R-:W-:Y:S01]  /*0600*/  IMAD.SHL.U32 R5, R4, 0x200, RZ ;  /* 0x0000020004057824 */ /* 0x001fe200078e00ff */
[----:B------:R-:W-:-:S04]  /*0610*/  SHF.R.U32.HI R4, RZ, 0x2, R4 ;  /* 0x00000002ff047819 */ /* 0x000fc80000011604 */
[----:B------:R-:W-:Y:S02]  /*0620*/  LOP3.LUT R33, R5, 0xe00, RZ, 0xc0, !PT ;  /* 0x00000e0005217812 */ /* 0x000fe400078ec0ff */
[----:B------:R-:W-:-:S04]  /*0630*/  LOP3.LUT R4, R4, 0x3ffffffe, RZ, 0xc0, !PT ;  /* 0x3ffffffe04047812 */ /* 0x000fc800078ec0ff */
[----:B------:R-:W-:Y:S02]  /*0640*/  IADD3 R32, PT, PT, R4, R14, R33 ;  /* 0x0000000e04207210 */ /* 0x000fe40007ffe021 */
[----:B------:R-:W-:-:S04]  /*0650*/  SHF.R.U32.HI R4, RZ, R16, R2 ;  /* 0x00000010ff047219 */ /* 0x000fc80000011602 */
[----:B------:R-:W-:-:S05]  /*0660*/  LOP3.LUT R4, R4, UR6, RZ, 0xc0, !PT ;  /* 0x0000000604047c12 */ /* 0x000fca000f8ec0ff */
[----:B------:R-:W-:Y:S01]  /*0670*/  IMAD.SHL.U32 R6, R4, 0x200, RZ ;  /* 0x0000020004067824 */ /* 0x000fe200078e00ff */
[----:B------:R-:W-:-:S04]  /*0680*/  SHF.R.U32.HI R4, RZ, 0x2, R4 ;  /* 0x00000002ff047819 */ /* 0x000fc80000011604 */
[----:B------:R-:W-:Y:S02]  /*0690*/  LOP3.LUT R35, R6, 0xe00, RZ, 0xc0, !PT ;  /* 0x00000e0006237812 */ /* 0x000fe400078ec0ff */
[----:B------:R-:W-:-:S04]  /*06a0*/  LOP3.LUT R4, R4, 0x3ffffffe, RZ, 0xc0, !PT ;  /* 0x3ffffffe04047812 */ /* 0x000fc800078ec0ff */
[----:B------:R-:W-:Y:S01]  /*06b0*/  IADD3 R34, PT, PT, R4, R14, R35 ;  /* 0x0000000e04227210 */ /* 0x000fe20007ffe023 */
[----:B-1----:R-:W-:-:S05]  /*06c0*/  VIADD R7, R29, 0x1 ;  /* 0x000000011d077836 */ /* 0x002fca0000000000 */
[----:B------:R-:W-:Y:S04]  /*06d0*/  STS.U16 [R28], R7 ;  /* 0x000000071c007388 */ /* 0x000fe80000000400 */
[----:B------:R-:W0:Y:S02]  /*06e0*/  LDS.U16 R31, [R30] ;  /* 0x000000001e1f7984 */ /* 0x000e240000000400 */
[----:B0-----:R-:W-:-:S05]  /*06f0*/  VIADD R5, R31, 0x1 ;  /* 0x000000011f057836 */ /* 0x001fca0000000000 */
[----:B------:R-:W-:Y:S04]  /*0700*/  STS.U16 [R30], R5 ;  /* 0x000000051e007388 */ /* 0x000fe80000000400 */
[----:B------:R-:W0:Y:S02]  /*0710*/  LDS.U16 R33, [R32] ;  /* 0x0000000020217984 */ /* 0x000e240000000400 */
[----:B0-----:R-:W-:-:S05]  /*0720*/  VIADD R7, R33, 0x1 ;  /* 0x0000000121077836 */ /* 0x001fca0000000000 */
[----:B------:R-:W-:Y:S04]  /*0730*/  STS.U16 [R32], R7 ;  /* 0x0000000720007388 */ /* 0x000fe80000000400 */
[----:B------:R-:W0:Y:S02]  /*0740*/  LDS.U16 R35, [R34] ;  /* 0x0000000022237984 */ /* 0x000e240000000400 */
[----:B0-----:R-:W-:-:S05]  /*0750*/  VIADD R5, R35, 0x1 ;  /* 0x0000000123057836 */ /* 0x001fca0000000000 */
[----:B------:R-:W-:Y:S01]  /*0760*/  STS.U16 [R34], R5 ;  /* 0x0000000522007388 */ /* 0x000fe20000000400 */
[----:B------:R-:W-:Y:S06]  /*0770*/  BAR.SYNC.DEFER_BLOCKING 0x0 ;  /* 0x0000000000007b1d */ /* 0x000fec0000010000 */
[----:B------:R-:W-:Y:S04]  /*0780*/  LDS R36, [R18] ;  /* 0x0000000012247984 */ /* 0x000fe80000000800 */
[----:B------:R-:W0:Y:S04]  /*0790*/  LDS R37, [R18+0x4] ;  /* 0x0000040012257984 */ /* 0x000e280000000800 */
[----:B------:R-:W1:Y:S04]  /*07a0*/  LDS R38, [R18+0x8] ;  /* 0x0000080012267984 */ /* 0x000e680000000800 */
[----:B------:R-:W2:Y:S04]  /*07b0*/  LDS R39, [R18+0xc] ;  /* 0x00000c0012277984 */ /* 0x000ea80000000800 */
[----:B------:R-:W3:Y:S04]  /*07c0*/  LDS R40, [R18+0x10] ;  /* 0x0000100012287984 */ /* 0x000ee80000000800 */
[----:B------:R-:W4:Y:S04]  /*07d0*/  LDS R41, [R18+0x14] ;  /* 0x0000140012297984 */ /* 0x000f280000000800 */
[----:B------:R-:W5:Y:S04]  /*07e0*/  LDS R42, [R18+0x18] ;  /* 0x00001800122a7984 */ /* 0x000f680000000800 */
[----:B------:R-:W5:Y:S04]  /*07f0*/  LDS R43, [R18+0x1c] ;  /* 0x00001c00122b7984 */ /* 0x000f680000000800 */
[----:B------:R-:W5:Y:S01]  /*0800*/  LDS R44, [R18+0x20] ;  /* 0x00002000122c7984 */ /* 0x000f620000000800 */
[----:B0-----:R-:W-:-:S04]  /*0810*/  IMAD.IADD R37, R36, 0x1, R37 ;  /* 0x0000000124257824 */ /* 0x001fc800078e0225 */
[----:B-1----:R-:W-:-:S04]  /*0820*/  IMAD.IADD R38, R38, 0x1, R37 ;  /* 0x0000000126267824 */ /* 0x002fc800078e0225 */
[----:B--2---:R-:W-:-:S04]  /*0830*/  IMAD.IADD R39, R39, 0x1, R38 ;  /* 0x0000000127277824 */ /* 0x004fc800078e0226 */
[----:B---3--:R-:W-:-:S04]  /*0840*/  IMAD.IADD R40, R40, 0x1, R39 ;  /* 0x0000000128287824 */ /* 0x008fc800078e0227 */
[----:B----4-:R-:W-:-:S04]  /*0850*/  IMAD.IADD R41, R41, 0x1, R40 ;  /* 0x0000000129297824 */ /* 0x010fc800078e0228 */
[----:B-----5:R-:W-:-:S04]  /*0860*/  IMAD.IADD R42, R42, 0x1, R41 ;  /* 0x000000012a2a7824 */ /* 0x020fc800078e0229 */
[----:B------:R-:W-:-:S04]  /*0870*/  IMAD.IADD R43, R43, 0x1, R42 ;  /* 0x000000012b2b7824 */ /* 0x000fc800078e022a */
[----:B------:R-:W-:-:S05]  /*0880*/  IMAD.IADD R44, R44, 0x1, R43 ;  /* 0x000000012c2c7824 */ /* 0x000fca00078e022b */
[----:B------:R-:W0:Y:S02]  /*0890*/  SHFL.UP P0, R5, R44, 0x1, RZ ;  /* 0x042000002c057989 */ /* 0x000e2400000000ff */
[----:B0-----:R-:W-:-:S05]  /*08a0*/  @P0 IMAD.IADD R5, R44, 0x1, R5 ;  /* 0x000000012c050824 */ /* 0x001fca00078e0205 */
[----:B------:R-:W0:Y:S02]  /*08b0*/  SHFL.UP P0, R4, R5, 0x2, RZ ;  /* 0x0440000005047989 */ /* 0x000e2400000000ff */
[----:B0-----:R-:W-:-:S05]  /*08c0*/  @P0 IMAD.IADD R4, R5, 0x1, R4 ;  /* 0x0000000105040824 */ /* 0x001fca00078e0204 */
[----:B------:R-:W0:Y:S02]  /*08d0*/  SHFL.UP P0, R7, R4, 0x4, RZ ;  /* 0x0480000004077989 */ /* 0x000e2400000000ff */
[----:B0-----:R-:W-:-:S05]  /*08e0*/  @P0 IMAD.IADD R7, R4, 0x1, R7 ;  /* 0x0000000104070824 */ /* 0x001fca00078e0207 */
[----:B------:R-:W0:Y:S02]  /*08f0*/  SHFL.UP P0, R48, R7, 0x8, RZ ;  /* 0x0500000007307989 */ /* 0x000e2400000000ff */
[----:B0-----:R-:W-:-:S05]  /*0900*/  @P0 IMAD.IADD R48, R7, 0x1, R48 ;  /* 0x0000000107300824 */ /* 0x001fca00078e0230 */
[----:B------:R-:W0:Y:S02]  /*0910*/  SHFL.UP P0, R47, R48, 0x10, RZ ;  /* 0x06000000302f7989 */ /* 0x000e2400000000ff */
[----:B0-----:R-:W-:Y:S01]  /*0920*/  @P0 IMAD.IADD R47, R48, 0x1, R47 ;  /* 0x00000001302f0824 */ /* 0x001fe200078e022f */
[----:B------:R-:W-:-:S03]  /*0930*/  ISETP.NE.AND P0, PT, R46, 0x1, PT ;  /* 0x000000012e00780c */ /* 0x000fc60003f05270 */
[----:B------:R-:W-:Y:S01]  /*0940*/  IMAD.IADD R44, R47, 0x1, -R44 ;  /* 0x000000012f2c7824 */ /* 0x000fe200078e0a2c */
[----:B------:R-:W-:Y:S01]  /*0950*/  @!P1 STS [R50+0x1200], R47 ;  /* 0x0012002f32009388 */ /* 0x000fe20000000800 */
[----:B------:R-:W-:Y:S01]  /*0960*/  BAR.SYNC.DEFER_BLOCKING 0x0 ;  /* 0x0000000000007b1d */ /* 0x000fe20000010000 */
[----:B------:R-:W-:-:S05]  /*0970*/  ISETP.NE.AND P1, PT, R45, RZ, PT ;  /* 0x000000ff2d00720c */ /* 0x000fca0003f25270 */
[----:B------:R-:W0:Y:S02]  /*0980*/  LDS.128 R4, [UR4+0x1200] ;  /* 0x00120004ff047984 */ /* 0x000e240008000c00 */
[C---:B0-----:R-:W-:Y:S01]  /*0990*/  IMAD.IADD R5, R4.reuse, 0x1, R5 ;  /* 0x0000000104057824 */ /* 0x041fe200078e0205 */
[----:B------:R-:W-:Y:S02]  /*09a0*/  SEL R17, R4, R17, !P0 ;  /* 0x0000001104117207 */ /* 0x000fe40004000000 */
[----:B------:R-:W-:Y:S01]  /*09b0*/  ISETP.GT.U32.AND P0, PT, R15, 0x1f, PT ;  /* 0x0000001f0f00780c */ /* 0x000fe20003f04070 */
[----:B------:R-:W-:Y:S01]  /*09c0*/  IMAD.IADD R6, R6, 0x1, R5 ;  /* 0x0000000106067824 */ /* 0x000fe200078e0205 */
[----:B------:R-:W-:Y:S02]  /*09d0*/  SEL R17, R5, R17, !P2 ;  /* 0x0000001105117207 */ /* 0x000fe40005000000 */
[----:B------:R-:W-:Y:S01]  /*09e0*/  ISETP.GT.U32.OR P2, PT, R15, 0x1f, P1 ;  /* 0x0000001f0f00780c */ /* 0x000fe20000f44470 */
[----:B------:R-:W-:Y:S01]  /*09f0*/  IMAD.IADD R7, R7, 0x1, R6 ;  /* 0x0000000107077824 */ /* 0x000fe200078e0206 */
[----:B------:R-:W-:-:S02]  /*0a00*/  SEL R4, R44, RZ, P1 ;  /* 0x000000ff2c047207 */ /* 0x000fc40000800000 */
[----:B------:R-:W-:-:S05]  /*0a10*/  SEL R17, R6, R17, !P3 ;  /* 0x0000001106117207 */ /* 0x000fca0005800000 */
[----:B------:R-:W-:Y:S01]  /*0a20*/  @P0 IMAD.IADD R44, R17, 0x1, R4 ;  /* 0x00000001112c0824 */ /* 0x000fe200078e0204 */
[----:B------:R-:W-:-:S03]  /*0a30*/  ISETP.NE.AND P0, PT, R15, RZ, PT ;  /* 0x000000ff0f00720c */ /* 0x000fc60003f05270 */
[----:B------:R-:W-:-:S05]  /*0a40*/  @!P2 IMAD.U32 R44, R7, 0x10000, RZ ;  /* 0x00010000072ca824 */ /* 0x000fca00078e00ff */
[----:B------:R-:W-:Y:S01]  /*0a50*/  @!P2 STS [UR4+0x1214], R44 ;  /* 0x0012142cff00a988 */ /* 0x000fe20008000804 */
[----:B------:R-:W-:Y:S06]  /*0a60*/  BAR.SYNC.DEFER_BLOCKING 0x0 ;  /* 0x0000000000007b1d */ /* 0x000fec0000010000 */
[----:B------:R-:W0:Y:S02]  /*0a70*/  LDS R4, [UR4+0x1214] ;  /* 0x00121404ff047984 */ /* 0x000e240008000800 */
[----:B0-----:R-:W-:Y:S02]  /*0a80*/  SEL R5, R4, RZ, P0 ;  /* 0x000000ff04057207 */ /* 0x001fe40000000000 */
[----:B------:R-:W-:-:S03]  /*0a90*/  ISETP.GT.U32.AND P0, PT, R16, 0x1b, PT ;  /* 0x0000001b1000780c */ /* 0x000fc60003f04070 */
[----:B------:R-:W-:-:S04]  /*0aa0*/  IMAD.IADD R5, R5, 0x1, R44 ;  /* 0x0000000105057824 */ /* 0x000fc800078e022c */
[--C-:B------:R-:W-:Y:S01]  /*0ab0*/  IMAD.IADD R7, R36, 0x1, R5.reuse ;  /* 0x0000000124077824 */ /* 0x100fe200078e0205 */
[----:B------:R-:W-:Y:S01]  /*0ac0*/  STS [R18], R5 ;  /* 0x0000000512007388 */ /* 0x000fe20000000800 */
[--C-:B------:R-:W-:Y:S02]  /*0ad0*/  IMAD.IADD R37, R37, 0x1, R5.reuse ;  /* 0x0000000125257824 */ /* 0x100fe400078e0205 */
[--C-:B------:R-:W-:Y:S01]  /*0ae0*/  IMAD.IADD R47, R38, 0x1, R5.reuse ;  /* 0x00000001262f7824 */ /* 0x100fe200078e0205 */
[----:B------:R0:W-:Y:S01]  /*0af0*/  STS [R18+0x4], R7 ;  /* 0x0000040712007388 */ /* 0x0001e20000000800 */
[--C-:B------:R-:W-:Y:S02]  /*0b00*/  IMAD.IADD R39, R39, 0x1, R5.reuse ;  /* 0x0000000127277824 */ /* 0x100fe400078e0205 */
[--C-:B------:R-:W-:Y:S01]  /*0b10*/  IMAD.IADD R49, R40, 0x1, R5.reuse ;  /* 0x0000000128317824 */ /* 0x100fe200078e0205 */
[----:B------:R-:W-:Y:S01]  /*0b20*/  STS [R18+0x8], R37 ;  /* 0x0000082512007388 */ /* 0x000fe20000000800 */
[----:B------:R-:W-:-:S02]  /*0b30*/  IMAD.IADD R41, R41, 0x1, R5 ;  /* 0x0000000129297824 */ /* 0x000fc400078e0205 */
[--C-:B------:R-:W-:Y:S01]  /*0b40*/  IMAD.IADD R51, R42, 0x1, R5.reuse ;  /* 0x000000012a337824 */ /* 0x100fe200078e0205 */
[----:B------:R-:W-:Y:S01]  /*0b50*/  STS [R18+0xc], R47 ;  /* 0x00000c2f12007388 */ /* 0x000fe20000000800 */
[----:B------:R-:W-:Y:S02]  /*0b60*/  IMAD.IADD R43, R43, 0x1, R5 ;  /* 0x000000012b2b7824 */ /* 0x000fe400078e0205 */
[----:B0-----:R-:W-:Y:S01]  /*0b70*/  VIADD R7, R12, 0x2 ;  /* 0x000000020c077836 */ /* 0x001fe20000000000 */
[----:B------:R-:W-:Y:S01]  /*0b80*/  STS [R18+0x10], R39 ;  /* 0x0000102712007388 */ /* 0x000fe20000000800 */
[----:B------:R-:W-:-:S03]  /*0b90*/  @!P0 VIADD R16, R16, 0x4 ;  /* 0x0000000410108836 */ /* 0x000fc60000000000 */
[----:B------:R-:W-:Y:S01]  /*0ba0*/  STS [R18+0x14], R49 ;  /* 0x0000143112007388 */ /* 0x000fe20000000800 */
[----:B------:R-:W-:-:S03]  /*0bb0*/  LEA.HI R7, R7, R12, RZ, 0x1b ;  /* 0x0000000c07077211 */ /* 0x000fc600078fd8ff */
[----:B------:R-:W-:Y:S01]  /*0bc0*/  STS [R18+0x18], R41 ;  /* 0x0000182912007388 */ /* 0x000fe20000000800 */
[----:B------:R-:W-:-:S03]  /*0bd0*/  LEA R7, R7, UR4, 0x2 ;  /* 0x0000000407077c11 */ /* 0x000fc6000f8e10ff */
[----:B------:R-:W-:Y:S04]  /*0be0*/  STS [R18+0x1c], R51 ;  /* 0x00001c3312007388 */ /* 0x000fe80000000800 */
[----:B------:R-:W-:Y:S01]  /*0bf0*/  STS [R18+0x20], R43 ;  /* 0x0000202b12007388 */ /* 0x000fe20000000800 */
[----:B------:R-:W-:Y:S06]  /*0c00*/  BAR.SYNC.DEFER_BLOCKING 0x0 ;  /* 0x0000000000007b1d */ /* 0x000fec0000010000 */
[----:B------:R-:W0:Y:S04]  /*0c10*/  LDS.U16 R21, [R21] ;  /* 0x0000000015157984 */ /* 0x000e280000000400 */
[----:B------:R-:W1:Y:S04]  /*0c20*/  LDS.U16 R22, [R22] ;  /* 0x0000000016167984 */ /* 0x000e680000000400 */
[----:B------:R-:W2:Y:S04]  /*0c30*/  LDS.U16 R24, [R24] ;  /* 0x0000000018187984 */ /* 0x000ea80000000400 */
[----:B------:R-:W3:Y:S04]  /*0c40*/  LDS.U16 R26, [R26] ;  /* 0x000000001a1a7984 */ /* 0x000ee80000000400 */
[----:B------:R-:W4:Y:S04]  /*0c50*/  LDS.U16 R28, [R28] ;  /* 0x000000001c1c7984 */ /* 0x000f280000000400 */
[----:B------:R-:W5:Y:S04]  /*0c60*/  LDS.U16 R30, [R30] ;  /* 0x000000001e1e7984 */ /* 0x000f680000000400 */
[----:B------:R-:W5:Y:S04]  /*0c70*/  LDS.U16 R32, [R32] ;  /* 0x0000000020207984 */ /* 0x000f680000000400 */
[----:B------:R-:W5:Y:S01]  /*0c80*/  LDS.U16 R34, [R34] ;  /* 0x0000000022227984 */ /* 0x000f620000000400 */
[----:B0-----:R-:W-:-:S02]  /*0c90*/  IMAD.IADD R20, R20, 0x1, R21 ;  /* 0x0000000114147824 */ /* 0x001fc400078e0215 */
[----:B------:R-:W-:Y:S02]  /*0ca0*/  VIADD R21, R12, 0x6 ;  /* 0x000000060c157836 */ /* 0x000fe40000000000 */
[----:B-1----:R-:W-:Y:S01]  /*0cb0*/  IMAD.IADD R23, R23, 0x1, R22 ;  /* 0x0000000117177824 */ /* 0x002fe200078e0216 */
[----:B------:R-:W-:Y:S02]  /*0cc0*/  LEA.HI R20, R20, R20, RZ, 0x1b ;  /* 0x0000001414147211 */ /* 0x000fe400078fd8ff */
[----:B------:R-:W-:Y:S01]  /*0cd0*/  LEA.HI R21, R21, R12, RZ, 0x1b ;  /* 0x0000000c15157211 */ /* 0x000fe200078fd8ff */
[----:B--2---:R-:W-:Y:S01]  /*0ce0*/  IMAD.IADD R25, R25, 0x1, R24 ;  /* 0x0000000119197824 */ /* 0x004fe200078e0218 */
[----:B------:R-:W-:Y:S02]  /*0cf0*/  LEA.HI R23, R23, R23, RZ, 0x1b ;  /* 0x0000001717177211 */ /* 0x000fe400078fd8ff */
[----:B------:R-:W-:Y:S01]  /*0d00*/  LEA R20, R20, UR4, 0x2 ;  /* 0x0000000414147c11 */ /* 0x000fe2000f8e10ff */
[----:B------:R-:W-:Y:S01]  /*0d10*/  BAR.SYNC.DEFER_BLOCKING 0x0 ;  /* 0x0000000000007b1d */ /* 0x000fe20000010000 */
[----:B---3--:R-:W-:Y:S01]  /*0d20*/  IMAD.IADD R27, R27, 0x1, R26 ;  /* 0x000000011b1b7824 */ /* 0x008fe200078e021a */
[----:B------:R-:W-:Y:S01]  /*0d30*/  LEA.HI R25, R25, R25, RZ, 0x1b ;  /* 0x0000001919197211 */ /* 0x000fe200078fd8ff */
[----:B----4-:R-:W-:Y:S01]  /*0d40*/  IMAD.IADD R29, R29, 0x1, R28 ;  /* 0x000000011d1d7824 */ /* 0x010fe200078e021c */
[----:B------:R-:W-:Y:S01]  /*0d50*/  LEA R4, R23, UR4, 0x2 ;  /* 0x0000000417047c11 */ /* 0x000fe2000f8e10ff */
[----:B------:R-:W-:Y:S01]  /*0d60*/  VIADD R23, R12, 0x7 ;  /* 0x000000070c177836 */ /* 0x000fe20000000000 */
[----:B------:R-:W-:Y:S01]  /*0d70*/  LEA.HI R27, R27, R27, RZ, 0x1b ;  /* 0x0000001b1b1b7211 */ /* 0x000fe200078fd8ff */
[----:B-----5:R-:W-:Y:S01]  /*0d80*/  IMAD.IADD R31, R31, 0x1, R30 ;  /* 0x000000011f1f7824 */ /* 0x020fe200078e021e */
[----:B------:R-:W-:-:S02]  /*0d90*/  LEA.HI R29, R29, R29, RZ, 0x1b ;  /* 0x0000001d1d1d7211 */ /* 0x000fc400078fd8ff */
[----:B------:R-:W-:Y:S01]  /*0da0*/  LEA R6, R25, UR4, 0x2 ;  /* 0x0000000419067c11 */ /* 0x000fe2000f8e10ff */
[----:B------:R-:W-:Y:S01]  /*0db0*/  IMAD.IADD R33, R33, 0x1, R32 ;  /* 0x0000000121217824 */ /* 0x000fe200078e0220 */
[----:B------:R-:W-:Y:S02]  /*0dc0*/  LEA.HI R31, R31, R31, RZ, 0x1b ;  /* 0x0000001f1f1f7211 */ /* 0x000fe400078fd8ff */
[----:B------:R-:W-:Y:S01]  /*0dd0*/  LEA R27, R27, UR4, 0x2 ;  /* 0x000000041b1b7c11 */ /* 0x000fe2000f8e10ff */
[----:B------:R-:W-:Y:S01]  /*0de0*/  IMAD.IADD R34, R35, 0x1, R34 ;  /* 0x0000000123227824 */ /* 0x000fe200078e0222 */
[----:B------:R-:W-:Y:S02]  /*0df0*/  LEA.HI R33, R33, R33, RZ, 0x1b ;  /* 0x0000002121217211 */ /* 0x000fe400078fd8ff */
[----:B------:R-:W-:Y:S02]  /*0e00*/  LEA R29, R29, UR4, 0x2 ;  /* 0x000000041d1d7c11 */ /* 0x000fe4000f8e10ff */
[----:B------:R-:W-:-:S02]  /*0e10*/  LEA.HI R34, R34, R34, RZ, 0x1b ;  /* 0x0000002222227211 */ /* 0x000fc400078fd8ff */
[----:B------:R-:W-:Y:S01]  /*0e20*/  LEA R31, R31, UR4, 0x2 ;  /* 0x000000041f1f7c11 */ /* 0x000fe2000f8e10ff */
[----:B------:R0:W-:Y:S01]  /*0e30*/  STS [R20], R13 ;  /* 0x0000000d14007388 */ /* 0x0001e20000000800 */
[----:B------:R-:W-:Y:S02]  /*0e40*/  LEA R5, R34, UR4, 0x2 ;  /* 0x0000000422057c11 */ /* 0x000fe4000f8e10ff */
[----:B------:R-:W-:Y:S01]  /*0e50*/  LEA.HI R23, R23, R12, RZ, 0x1b ;  /* 0x0000000c17177211 */ /* 0x000fe200078fd8ff */
[----:B------:R1:W-:Y:S01]  /*0e60*/  STS [R4], R11 ;  /* 0x0000000b04007388 */ /* 0x0003e20000000800 */
[----:B------:R-:W-:Y:S02]  /*0e70*/  LEA R21, R21, UR4, 0x2 ;  /* 0x0000000415157c11 */ /* 0x000fe4000f8e10ff */
[----:B------:R-:W-:Y:S01]  /*0e80*/  LEA R23, R23, UR4, 0x2 ;  /* 0x0000000417177c11 */ /* 0x000fe2000f8e10ff */
[----:B------:R2:W-:Y:S01]  /*0e90*/  STS [R6], R9 ;  /* 0x0000000906007388 */ /* 0x0005e20000000800 */
[----:B0-----:R-:W-:-:S03]  /*0ea0*/  VIADD R13, R12, 0x5 ;  /* 0x000000050c0d7836 */ /* 0x001fc60000000000 */
[----:B------:R0:W-:Y:S01]  /*0eb0*/  STS [R27], R0 ;  /* 0x000000001b007388 */ /* 0x0001e20000000800 */
[----:B-1----:R-:W-:Y:S01]  /*0ec0*/  LEA R4, R33, UR4, 0x2 ;  /* 0x0000000421047c11 */ /* 0x002fe2000f8e10ff */
[C---:B------:R-:W-:Y:S02]  /*0ed0*/  VIADD R11, R12.reuse, 0x4 ;  /* 0x000000040c0b7836 */ /* 0x040fe40000000000 */
[----:B------:R1:W-:Y:S01]  /*0ee0*/  STS [R29], R10 ;  /* 0x0000000a1d007388 */ /* 0x0003e20000000800 */
[-C--:B------:R-:W-:Y:S01]  /*0ef0*/  LEA.HI R13, R13, R12.reuse, RZ, 0x1b ;  /* 0x0000000c0d0d7211 */ /* 0x080fe200078fd8ff */
[----:B--2---:R-:W-:Y:S01]  /*0f00*/  VIADD R9, R12, 0x3 ;  /* 0x000000030c097836 */ /* 0x004fe20000000000 */
[-C--:B------:R-:W-:Y:S01]  /*0f10*/  LEA.HI R6, R15, R12.reuse, RZ, 0x1e ;  /* 0x0000000c0f067211 */ /* 0x080fe200078ff0ff */
[----:B------:R2:W-:Y:S01]  /*0f20*/  STS [R31], R8 ;  /* 0x000000081f007388 */ /* 0x0005e20000000800 */
[-C--:B------:R-:W-:Y:S02]  /*0f30*/  LEA.HI R11, R11, R12.reuse, RZ, 0x1b ;  /* 0x0000000c0b0b7211 */ /* 0x080fe400078fd8ff */
[----:B------:R-:W-:Y:S01]  /*0f40*/  LEA.HI R9, R9, R12, RZ, 0x1b ;  /* 0x0000000c09097211 */ /* 0x000fe200078fd8ff */
[----:B------:R3:W-:Y:S01]  /*0f50*/  STS [R4], R3 ;  /* 0x0000000304007388 */ /* 0x0007e20000000800 */
[----:B------:R-:W-:-:S02]  /*0f60*/  LEA R6, R6, UR4, 0x2 ;  /* 0x0000000406067c11 */ /* 0x000fc4000f8e10ff */
[----:B0-----:R-:W-:Y:S01]  /*0f70*/  LEA R0, R9, UR4, 0x2 ;  /* 0x0000000409007c11 */ /* 0x001fe2000f8e10ff */
[----:B------:R3:W-:Y:S01]  /*0f80*/  STS [R5], R2 ;  /* 0x0000000205007388 */ /* 0x0007e20000000800 */
[----:B-1----:R-:W-:Y:S02]  /*0f90*/  LEA R10, R11, UR4, 0x2 ;  /* 0x000000040b0a7c11 */ /* 0x002fe4000f8e10ff */
[----:B--2---:R-:W-:Y:S01]  /*0fa0*/  LEA R8, R13, UR4, 0x2 ;  /* 0x000000040d087c11 */ /* 0x004fe2000f8e10ff */
[----:B------:R-:W-:Y:S06]  /*0fb0*/  BAR.SYNC.DEFER_BLOCKING 0x0 ;  /* 0x0000000000007b1d */ /* 0x000fec0000010000 */
[----:B------:R3:W0:Y:S04]  /*0fc0*/  LDS R13, [R6] ;  /* 0x00000000060d7984 */ /* 0x0006280000000800 */
[----:B------:R3:W1:Y:S04]  /*0fd0*/  LDS R9, [R7+0x8] ;  /* 0x0000080007097984 */ /* 0x0006680000000800 */
[----:B------:R-:W2:Y:S04]  /*0fe0*/  LDS R0, [R0+0xc] ;  /* 0x00000c0000007984 */ /* 0x000ea80000000800 */
[----:B------:R-:W4:Y:S04]  /*0ff0*/  LDS R10, [R10+0x10] ;  /* 0x000010000a0a7984 */ /* 0x000f280000000800 */
[----:B------:R-:W5:Y:S04]  /*1000*/  LDS R8, [R8+0x14] ;  /* 0x0000140008087984 */ /* 0x000f680000000800 */
[----:B------:R3:W0:Y:S04]  /*1010*/  LDS R3, [R21+0x18] ;  /* 0x0000180015037984 */ /* 0x0006280000000800 */
[----:B------:R3:W0:Y:S04]  /*1020*/  LDS R2, [R23+0x1c] ;  /* 0x00001c0017027984 */ /* 0x0006280000000800 */
[----:B------:R3:W0:Y:S01]  /*1030*/  LDS R11, [R19+0x4] ;  /* 0x00000400130b7984 */ /* 0x0006220000000800 */
[----:B------:R-:W-:Y:S06]  /*1040*/  @!P0 BAR.SYNC.DEFER_BLOCKING 0x0 ;  /* 0x0000000000008b1d */ /* 0x000fec0000010000 */
[----:B------:R-:W-:Y:S05]  /*1050*/  @!P0 BRA `(.L_x_1) ;  /* 0xfffffff000448947 */ /* 0x000fea000383ffff */
[----:B---3--:R-:W3:Y:S01]  /*1060*/  S2R R7, SR_CTAID.X ;  /* 0x0000000000077919 */ /* 0x008ee20000002500 */
[----:B------:R-:W2:Y:S01]  /*1070*/  LDC.64 R4, c[0x0][0x380] ;  /* 0x0000e000ff047b82 */ /* 0x000ea20000000a00 */
[----:B0-----:R-:W-:Y:S02]  /*1080*/  LOP3.LUT R13, R13, 0x80000000, RZ, 0x3c, !PT ;  /* 0x800000000d0d7812 */ /* 0x001fe400078e3cff */
[----:B------:R-:W-:Y:S02]  /*1090*/  LOP3.LUT R11, R11, 0x80000000, RZ, 0x3c, !PT ;  /* 0x800000000b0b7812 */ /* 0x000fe400078e3cff */
[----:B-1----:R-:W-:Y:S02]  /*10a0*/  LOP3.LUT R9, R9, 0x80000000, RZ, 0x3c, !PT ;  /* 0x8000000009097812 */ /* 0x002fe400078e3cff */
[----:B----4-:R-:W-:Y:S02]  /*10b0*/  LOP3.LUT R15, R10, 0x80000000, RZ, 0x3c, !PT ;  /* 0x800000000a0f7812 */ /* 0x010fe400078e3cff */
[----:B-----5:R-:W-:-:S02]  /*10c0*/  LOP3.LUT R17, R8, 0x80000000, RZ, 0x3c, !PT ;  /* 0x8000000008117812 */ /* 0x020fc400078e3cff */
[----:B------:R-:W-:Y:S02]  /*10d0*/  LOP3.LUT R3, R3, 0x80000000, RZ, 0x3c, !PT ;  /* 0x8000000003037812 */ /* 0x000fe400078e3cff */
[----:B------:R-:W-:Y:S01]  /*10e0*/  LOP3.LUT R19, R2, 0x80000000, RZ, 0x3c, !PT ;  /* 0x8000000002137812 */ /* 0x000fe200078e3cff */
[----:B---3--:R-:W-:-:S04]  /*10f0*/  IMAD R7, R7, 0x400, R12 ;  /* 0x0000040007077824 */ /* 0x008fc800078e020c */
[----:B--2---:R-:W-:Y:S01]  /*1100*/  IMAD.WIDE.U32 R4, R7, 0x4, R4 ;  /* 0x0000000407047825 */ /* 0x004fe200078e0004 */
[----:B------:R-:W-:Y:S01]  /*1110*/  BAR.SYNC.DEFER_BLOCKING 0x0 ;  /* 0x0000000000007b1d */ /* 0x000fe20000010000 */
[----:B------:R-:W-:-:S05]  /*1120*/  LOP3.LUT R7, R0, 0x80000000, RZ, 0x3c, !PT ;  /* 0x8000000000077812 */ /* 0x000fca00078e3cff */
[----:B------:R-:W-:Y:S04]  /*1130*/  STG.E desc[UR8][R4.64], R13 ;  /* 0x0000000d04007986 */ /* 0x000fe8000c101908 */
[----:B------:R-:W-:Y:S04]  /*1140*/  STG.E desc[UR8][R4.64+0x4], R11 ;  /* 0x0000040b04007986 */ /* 0x000fe8000c101908 */
[----:B------:R-:W-:Y:S04]  /*1150*/  STG.E desc[UR8][R4.64+0x8], R9 ;  /* 0x0000080904007986 */ /* 0x000fe8000c101908 */
[----:B------:R-:W-:Y:S04]  /*1160*/  STG.E desc[UR8][R4.64+0xc], R7 ;  /* 0x00000c0704007986 */ /* 0x000fe8000c101908 */
[----:B------:R-:W-:Y:S04]  /*1170*/  STG.E desc[UR8][R4.64+0x10], R15 ;  /* 0x0000100f04007986 */ /* 0x000fe8000c101908 */
[----:B------:R-:W-:Y:S04]  /*1180*/  STG.E desc[UR8][R4.64+0x14], R17 ;  /* 0x0000141104007986 */ /* 0x000fe8000c101908 */
[----:B------:R-:W-:Y:S04]  /*1190*/  STG.E desc[UR8][R4.64+0x18], R3 ;  /* 0x0000180304007986 */ /* 0x000fe8000c101908 */
[----:B------:R-:W-:Y:S01]  /*11a0*/  STG.E desc[UR8][R4.64+0x1c], R19 ;  /* 0x00001c1304007986 */ /* 0x000fe2000c101908 */
[----:B------:R-:W-:Y:S05]  /*11b0*/  EXIT ;  /* 0x000000000000794d */ /* 0x000fea0003800000 */
.L_x_2:
        /* <DEDUP_REMOVED lines=12> */
.L_x_4:


//--------------------- .nv.shared.reserved.0     --------------------------
	.section	.nv.shared.reserved.0,"aw",@nobits
	.weak		__nv_reservedSMEM_offset_0_alias
	.size		__nv_reservedSMEM_offset_0_alias, 0, 64
	.other		__nv_reservedSMEM_offset_0_alias,@"STO_CUDA_RESERVED_SHARED STV_DEFAULT"
__nv_reservedSMEM_offset_0_alias:
	.zero		0
	.zero		64


//--------------------- .nv.global                --------------------------
	.section	.nv.global,"aw",@nobits
.nv.global:
	.type		_ZN34_INTERNAL_4d8eeced_4_k_cu_4f5ced3d6thrust24THRUST_300001_SM_1000_NS12placeholders2_5E,@object
	.size		_ZN34_INTERNAL_4d8eeced_4_k_cu_4f5ced3d6thrust24THRUST_300001_SM_1000_NS12placeholders2_5E,(_ZN34_INTERNAL_4d8eeced_4_k_cu_4f5ced3d4cuda3std3__45__cpo6cbeginE - _ZN34_INTERNAL_4d8eeced_4_k_cu_4f5ced3d6thrust24THRUST_300001_SM_1000_NS12placeholders2_5E)
_ZN34_INTERNAL_4d8eeced_4_k_cu_4f5ced3d6thrust24THRUST_300001_SM_1000_NS12placeholders2_5E:
	.zero		1
	.type		_ZN34_INTERNAL_4d8eeced_4_k_cu_4f5ced3d4cuda3std3__45__cpo6cbeginE,@object
	.size		_ZN34_INTERNAL_4d8eeced_4_k_cu_4f5ced3d4cuda3std3__45__cpo6cbeginE,(_ZN34_INTERNAL_4d8eeced_4_k_cu_4f5ced3d4cuda3std6ranges3__45__cpo6cbeginE - _ZN34_INTERNAL_4d8eeced_4_k_cu_4f5ced3d4cuda3std3__45__cpo6cbeginE)
_ZN34_INTERNAL_4d8eeced_4_k_cu_4f5ced3d4cuda3std3__45__cpo6cbeginE:
	.zero		1
	.type		_ZN34_INTERNAL_4d8eeced_4_k_cu_4f5ced3d4cuda3std6ranges3__45__cpo6cbeginE,@object
	.size		_ZN34_INTERNAL_4d8eeced_4_k_cu_4f5ced3d4cuda3std6ranges3__45__cpo6cbeginE,(_ZN34_INTERNAL_4d8eeced_4_k_cu_4f5ced3d4cuda3std3__48in_placeE - _ZN34_INTERNAL_4d8eeced_4_k_cu_4f5ced3d4cuda3std6ranges3__45__cpo6cbeginE)
_ZN34_INTERNAL_4d8eeced_4_k_cu_4f5ced3d4cuda3std6ranges3__45__cpo6cbeginE:
	.zero		1
	.type		_ZN34_INTERNAL_4d8eeced_4_k_cu_4f5ced3d4cuda3std3__48in_placeE,@object
	.size		_ZN34_INTERNAL_4d8eeced_4_k_cu_4f5ced3d4cuda3std3__48in_placeE,(_ZN34_INTERNAL_4d8eeced_4_k_cu_4f5ced3d4cuda3std6ranges3__45__cpo4sizeE - _ZN34_INTERNAL_4d8eeced_4_k_cu_4f5ced3d4cuda3std3__48in_placeE)
_ZN34_INTERNAL_4d8eeced_4_k_cu_4f5ced3d4cuda3std3__48in_placeE:
	.zero		1
	.type		_ZN34_INTERNAL_4d8eeced_4_k_cu_4f5ced3d4cuda3std6ranges3__45__cpo4sizeE,@object
	.size		_ZN34_INTERNAL_4d8eeced_4_k_cu_4f5ced3d4cuda3std6ranges3__45__cpo4sizeE,(_ZN34_INTERNAL_4d8eeced_4_k_cu_4f5ced3d6thrust24THRUST_300001_SM_1000_NS12placeholders2_9E - _ZN34_INTERNAL_4d8eeced_4_k_cu_4f5ced3d4cuda3std6ranges3__45__cpo4sizeE)
_ZN34_INTERNAL_4d8eeced_4_k_cu_4f5ced3d4cuda3std6ranges3__45__cpo4sizeE:
	.zero		1
	.type		_ZN34_INTERNAL_4d8eeced_4_k_cu_4f5ced3d6thrust24THRUST_300001_SM_1000_NS12placeholders2_9E,@object
	.size		_ZN34_INTERNAL_4d8eeced_4_k_cu_4f5ced3d6thrust24THRUST_300001_SM_1000_NS12placeholders2_9E,(_ZN34_INTERNAL_4d8eeced_4_k_cu_4f5ced3d4cuda3std3__45__cpo7crbeginE - _ZN34_INTERNAL_4d8eeced_4_k_cu_4f5ced3d6thrust24THRUST_300001_SM_1000_NS12placeholders2_9E)
_ZN34_INTERNAL_4d8eeced_4_k_cu_4f5ced3d6thrust24THRUST_300001_SM_1000_NS12placeholders2_9E:
	.zero		1
	.type		_ZN34_INTERNAL_4d8eeced_4_k_cu_4f5ced3d4cuda3std3__45__cpo7crbeginE,@object
	.size		_ZN34_INTERNAL_4d8eeced_4_k_cu_4f5ced3d4cuda3std3__45__cpo7crbeginE,(_ZN34_INTERNAL_4d8eeced_4_k_cu_4f5ced3d4cuda3std6ranges3__45__cpo4nextE - _ZN34_INTERNAL_4d8eeced_4_k_cu_4f5ced3d4cuda3std3__45__cpo7crbeginE)
_ZN34_INTERNAL_4d8eeced_4_k_cu_4f5ced3d4cuda3std3__45__cpo7crbeginE:
	.zero		1
	.type		_ZN34_INTERNAL_4d8eeced_4_k_cu_4f5ced3d4cuda3std6ranges3__45__cpo4nextE,@object
	.size		_ZN34_INTERNAL_4d8eeced_4_k_cu_4f5ced3d4cuda3std6ranges3__45__cpo4nextE,(_ZN34_INTERNAL_4d8eeced_4_k_cu_4f5ced3d4cuda3std6ranges3__45__cpo4swapE - _ZN34_INTERNAL_4d8eeced_4_k_cu_4f5ced3d4cuda3std6ranges3__45__cpo4nextE)
_ZN34_INTERNAL_4d8eeced_4_k_cu_4f5ced3d4cuda3std6ranges3__45__cpo4nextE:
	.zero		1
	.type		_ZN34_INTERNAL_4d8eeced_4_k_cu_4f5ced3d4cuda3std6ranges3__45__cpo4swapE,@object
	.size		_ZN34_INTERNAL_4d8eeced_4_k_cu_4f5ced3d4cuda3std6ranges3__45__cpo4swapE,(_ZN34_INTERNAL_4d8eeced_4_k_cu_4f5ced3d6thrust24THRUST_300001_SM_1000_NS12placeholders2_1E - _ZN34_INTERNAL_4d8eeced_4_k_cu_4f5ced3d4cuda3std6ranges3__45__cpo4swapE)
_ZN34_INTERNAL_4d8eeced_4_k_cu_4f5ced3d4cuda3std6ranges3__45__cpo4swapE:
	.zero		1
	.type		_ZN34_INTERNAL_4d8eeced_4_k_cu_4f5ced3d6thrust24THRUST_300001_SM_1000_NS12placeholders2_1E,@object
	.size		_ZN34_INTERNAL_4d8eeced_4_k_cu_4f5ced3d6thrust24THRUST_300001_SM_1000_NS12placeholders2_1E,(_ZN34_INTERNAL_4d8eeced_4_k_cu_4f5ced3d6thrust24THRUST_300001_SM_1000_NS12placeholders2_3E - _ZN34_INTERNAL_4d8eeced_4_k_cu_4f5ced3d6thrust24THRUST_300001_SM_1000_NS12placeholders2_1E)
_ZN34_INTERNAL_4d8eeced_4_k_cu_4f5ced3d6thrust24THRUST_300001_SM_1000_NS12placeholders2_1E:
	.zero		1
	.type		_ZN34_INTERNAL_4d8eeced_4_k_cu_4f5ced3d6thrust24THRUST_300001_SM_1000_NS12placeholders2_3E,@object
	.size		_ZN34_INTERNAL_4d8eeced_4_k_cu_4f5ced3d6thrust24THRUST_300001_SM_1000_NS12placeholders2_3E,(_ZN34_INTERNAL_4d8eeced_4_k_cu_4f5ced3d4cuda3std3__45__cpo5beginE - _ZN34_INTERNAL_4d8eeced_4_k_cu_4f5ced3d6thrust24THRUST_300001_SM_1000_NS12placeholders2_3E)
_ZN34_INTERNAL_4d8eeced_4_k_cu_4f5ced3d6thrust24THRUST_300001_SM_1000_NS12placeholders2_3E:
	.zero		1
	.type		_ZN34_INTERNAL_4d8eeced_4_k_cu_4f5ced3d4cuda3std3__45__cpo5beginE,@object
	.size		_ZN34_INTERNAL_4d8eeced_4_k_cu_4f5ced3d4cuda3std3__45__cpo5beginE,(_ZN34_INTERNAL_4d8eeced_4_k_cu_4f5ced3d4cuda3std6ranges3__45__cpo5beginE - _ZN34_INTERNAL_4d8eeced_4_k_cu_4f5ced3d4cuda3std3__45__cpo5beginE)
_ZN34_INTERNAL_4d8eeced_4_k_cu_4f5ced3d4cuda3std3__45__cpo5beginE:
	.zero		1
	.type		_ZN34_INTERNAL_4d8eeced_4_k_cu_4f5ced3d4cuda3std6ranges3__45__cpo5beginE,@object
	.size		_ZN34_INTERNAL_4d8eeced_4_k_cu_4f5ced3d4cuda3std6ranges3__45__cpo5beginE,(_ZN34_INTERNAL_4d8eeced_4_k_cu_4f5ced3d4cuda3std3__436_GLOBAL__N__4d8eeced_4_k_cu_4f5ced3d6ignoreE - _ZN34_INTERNAL_4d8eeced_4_k_cu_4f5ced3d4cuda3std6ranges3__45__cpo5beginE)
_ZN34_INTERNAL_4d8eeced_4_k_cu_4f5ced3d4cuda3std6ranges3__45__cpo5beginE:
	.zero		1
	.type		_ZN34_INTERNAL_4d8eeced_4_k_cu_4f5ced3d4cuda3std3__436_GLOBAL__N__4d8eeced_4_k_cu_4f5ced3d6ignoreE,@object
	.size		_ZN34_INTERNAL_4d8eeced_4_k_cu_4f5ced3d4cuda3std3__436_GLOBAL__N__4d8eeced_4_k_cu_4f5ced3d6ignoreE,(_ZN34_INTERNAL_4d8eeced_4_k_cu_4f5ced3d4cuda3std6ranges3__45__cpo4dataE - _ZN34_INTERNAL_4d8eeced_4_k_cu_4f5ced3d4cuda3std3__436_GLOBAL__N__4d8eeced_4_k_cu_4f5ced3d6ignoreE)
_ZN34_INTERNAL_4d8eeced_4_k_cu_4f5ced3d4cuda3std3__436_GLOBAL__N__4d8eeced_4_k_cu_4f5ced3d6ignoreE:
	.zero		1
	.type		_ZN34_INTERNAL_4d8eeced_4_k_cu_4f5ced3d4cuda3std6ranges3__45__cpo4dataE,@object
	.size		_ZN34_INTERNAL_4d8eeced_4_k_cu_4f5ced3d4cuda3std6ranges3__45__cpo4dataE,(_ZN34_INTERNAL_4d8eeced_4_k_cu_4f5ced3d6thrust24THRUST_300001_SM_1000_NS12placeholders2_7E - _ZN34_INTERNAL_4d8eeced_4_k_cu_4f5ced3d4cuda3std6ranges3__45__cpo4dataE)
_ZN34_INTERNAL_4d8eeced_4_k_cu_4f5ced3d4cuda3std6ranges3__45__cpo4dataE:
	.zero		1
	.type		_ZN34_INTERNAL_4d8eeced_4_k_cu_4f5ced3d6thrust24THRUST_300001_SM_1000_NS12placeholders2_7E,@object
	.size		_ZN34_INTERNAL_4d8eeced_4_k_cu_4f5ced3d6thrust24THRUST_300001_SM_1000_NS12placeholders2_7E,(_ZN34_INTERNAL_4d8eeced_4_k_cu_4f5ced3d4cuda3std3__45__cpo6rbeginE - _ZN34_INTERNAL_4d8eeced_4_k_cu_4f5ced3d6thrust24THRUST_300001_SM_1000_NS12placeholders2_7E)
_ZN34_INTERNAL_4d8eeced_4_k_cu_4f5ced3d6thrust24THRUST_300001_SM_1000_NS12placeholders2_7E:
	.zero		1
	.type		_ZN34_INTERNAL_4d8eeced_4_k_cu_4f5ced3d4cuda3std3__45__cpo6rbeginE,@object
	.size		_ZN34_INTERNAL_4d8eeced_4_k_cu_4f5ced3d4cuda3std3__45__cpo6rbeginE,(_ZN34_INTERNAL_4d8eeced_4_k_cu_4f5ced3d4cuda3std6ranges3__45__cpo7advanceE - _ZN34_INTERNAL_4d8eeced_4_k_cu_4f5ced3d4cuda3std3__45__cpo6rbeginE)
_ZN34_INTERNAL_4d8eeced_4_k_cu_4f5ced3d4cuda3std3__45__cpo6rbeginE:
	.zero		1
	.type		_ZN34_INTERNAL_4d8eeced_4_k_cu_4f5ced3d4cuda3std6ranges3__45__cpo7advanceE,@object
	.size		_ZN34_INTERNAL_4d8eeced_4_k_cu_4f5ced3d4cuda3std6ranges3__45__cpo7advanceE,(_ZN34_INTERNAL_4d8eeced_4_k_cu_4f5ced3d4cuda3std3__47nulloptE - _ZN34_INTERNAL_4d8eeced_4_k_cu_4f5ced3d4cuda3std6ranges3__45__cpo7advanceE)
_ZN34_INTERNAL_4d8eeced_4_k_cu_4f5ced3d4cuda3std6ranges3__45__cpo7advanceE:
	.zero		1
	.type		_ZN34_INTERNAL_4d8eeced_4_k_cu_4f5ced3d4cuda3std3__47nulloptE,@object
	.size		_ZN34_INTERNAL_4d8eeced_4_k_cu_4f5ced3d4cuda3std3__47nulloptE,(_ZN34_INTERNAL_4d8eeced_4_k_cu_4f5ced3d4cuda3std6ranges3__45__cpo8distanceE - _ZN34_INTERNAL_4d8eeced_4_k_cu_4f5ced3d4cuda3std3__47nulloptE)
_ZN34_INTERNAL_4d8eeced_4_k_cu_4f5ced3d4cuda3std3__47nulloptE:
	.zero		1
	.type		_ZN34_INTERNAL_4d8eeced_4_k_cu_4f5ced3d4cuda3std6ranges3__45__cpo8distanceE,@object
	.size		_ZN34_INTERNAL_4d8eeced_4_k_cu_4f5ced3d4cuda3std6ranges3__45__cpo8distanceE,(_ZN34_INTERNAL_4d8eeced_4_k_cu_4f5ced3d6thrust24THRUST_300001_SM_1000_NS12placeholders2_6E - _ZN34_INTERNAL_4d8eeced_4_k_cu_4f5ced3d4cuda3std6ranges3__45__cpo8distanceE)
_ZN34_INTERNAL_4d8eeced_4_k_cu_4f5ced3d4cuda3std6ranges3__45__cpo8distanceE:
	.zero		1
	.type		_ZN34_INTERNAL_4d8eeced_4_k_cu_4f5ced3d6thrust24THRUST_300001_SM_1000_NS12placeholders2_6E,@object
	.size		_ZN34_INTERNAL_4d8eeced_4_k_cu_4f5ced3d6thrust24THRUST_300001_SM_1000_NS12placeholders2_6E,(_ZN34_INTERNAL_4d8eeced_4_k_cu_4f5ced3d4cuda3std3__45__cpo4cendE - _ZN34_INTERNAL_4d8eeced_4_k_cu_4f5ced3d6thrust24THRUST_300001_SM_1000_NS12placeholders2_6E)
_ZN34_INTERNAL_4d8eeced_4_k_cu_4f5ced3d6thrust24THRUST_300001_SM_1000_NS12placeholders2_6E:
	.zero		1
	.type		_ZN34_INTERNAL_4d8eeced_4_k_cu_4f5ced3d4cuda3std3__45__cpo4cendE,@object
	.size		_ZN34_INTERNAL_4d8eeced_4_k_cu_4f5ced3d4cuda3std3__45__cpo4cendE,(_ZN34_INTERNAL_4d8eeced_4_k_cu_4f5ced3d4cuda3std6ranges3__45__cpo4cendE - _ZN34_INTERNAL_4d8eeced_4_k_cu_4f5ced3d4cuda3std3__45__cpo4cendE)
_ZN34_INTERNAL_4d8eeced_4_k_cu_4f5ced3d4cuda3std3__45__cpo4cendE:
	.zero		1
	.type		_ZN34_INTERNAL_4d8eeced_4_k_cu_4f5ced3d4cuda3std6ranges3__45__cpo4cendE,@object
	.size		_ZN34_INTERNAL_4d8eeced_4_k_cu_4f5ced3d4cuda3std6ranges3__45__cpo4cendE,(_ZN34_INTERNAL_4d8eeced_4_k_cu_4f5ced3d4cuda3std3__420unreachable_sentinelE - _ZN34_INTERNAL_4d8eeced_4_k_cu_4f5ced3d4cuda3std6ranges3__45__cpo4cendE)
_ZN34_INTERNAL_4d8eeced_4_k_cu_4f5ced3d4cuda3std6ranges3__45__cpo4cendE:
	.zero		1
	.type		_ZN34_INTERNAL_4d8eeced_4_k_cu_4f5ced3d4cuda3std3__420unreachable_sentinelE,@object
	.size		_ZN34_INTERNAL_4d8eeced_4_k_cu_4f5ced3d4cuda3std3__420unreachable_sentinelE,(_ZN34_INTERNAL_4d8eeced_4_k_cu_4f5ced3d4cuda3std6ranges3__45__cpo5ssizeE - _ZN34_INTERNAL_4d8eeced_4_k_cu_4f5ced3d4cuda3std3__420unreachable_sentinelE)
_ZN34_INTERNAL_4d8eeced_4_k_cu_4f5ced3d4cuda3std3__420unreachable_sentinelE:
	.zero		1
	.type		_ZN34_INTERNAL_4d8eeced_4_k_cu_4f5ced3d4cuda3std6ranges3__45__cpo5ssizeE,@object
	.size		_ZN34_INTERNAL_4d8eeced_4_k_cu_4f5ced3d4cuda3std6ranges3__45__cpo5ssizeE,(_ZN34_INTERNAL_4d8eeced_4_k_cu_4f5ced3d6thrust24THRUST_300001_SM_1000_NS12placeholders3_10E - _ZN34_INTERNAL_4d8eeced_4_k_cu_4f5ced3d4cuda3std6ranges3__45__cpo5ssizeE)
_ZN34_INTERNAL_4d8eeced_4_k_cu_4f5ced3d4cuda3std6ranges3__45__cpo5ssizeE:
	.zero		1
	.type		_ZN34_INTERNAL_4d8eeced_4_k_cu_4f5ced3d6thrust24THRUST_300001_SM_1000_NS12placeholders3_10E,@object
	.size		_ZN34_INTERNAL_4d8eeced_4_k_cu_4f5ced3d6thrust24THRUST_300001_SM_1000_NS12placeholders3_10E,(_ZN34_INTERNAL_4d8eeced_4_k_cu_4f5ced3d4cuda3std3__45__cpo5crendE - _ZN34_INTERNAL_4d8eeced_4_k_cu_4f5ced3d6thrust24THRUST_300001_SM_1000_NS12placeholders3_10E)
_ZN34_INTERNAL_4d8eeced_4_k_cu_4f5ced3d6thrust24THRUST_300001_SM_1000_NS12placeholders3_10E:
	.zero		1
	.type		_ZN34_INTERNAL_4d8eeced_4_k_cu_4f5ced3d4cuda3std3__45__cpo5crendE,@object
	.size		_ZN34_INTERNAL_4d8eeced_4_k_cu_4f5ced3d4cuda3std3__45__cpo5crendE,(_ZN34_INTERNAL_4d8eeced_4_k_cu_4f5ced3d4cuda3std6ranges3__45__cpo4prevE - _ZN34_INTERNAL_4d8eeced_4_k_cu_4f5ced3d4cuda3std3__45__cpo5crendE)
_ZN34_INTERNAL_4d8eeced_4_k_cu_4f5ced3d4cuda3std3__45__cpo5crendE:
	.zero		1
	.type		_ZN34_INTERNAL_4d8eeced_4_k_cu_4f5ced3d4cuda3std6ranges3__45__cpo4prevE,@object
	.size		_ZN34_INTERNAL_4d8eeced_4_k_cu_4f5ced3d4cuda3std6ranges3__45__cpo4prevE,(_ZN34_INTERNAL_4d8eeced_4_k_cu_4f5ced3d4cuda3std6ranges3__45__cpo9iter_moveE - _ZN34_INTERNAL_4d8eeced_4_k_cu_4f5ced3d4cuda3std6ranges3__45__cpo4prevE)
_ZN34_INTERNAL_4d8eeced_4_k_cu_4f5ced3d4cuda3std6ranges3__45__cpo4prevE:
	.zero		1
	.type		_ZN34_INTERNAL_4d8eeced_4_k_cu_4f5ced3d4cuda3std6ranges3__45__cpo9iter_moveE,@object
	.size		_ZN34_INTERNAL_4d8eeced_4_k_cu_4f5ced3d4cuda3std6ranges3__45__cpo9iter_moveE,(_ZN34_INTERNAL_4d8eeced_4_k_cu_4f5ced3d6thrust24THRUST_300001_SM_1000_NS12placeholders2_2E - _ZN34_INTERNAL_4d8eeced_4_k_cu_4f5ced3d4cuda3std6ranges3__45__cpo9iter_moveE)
_ZN34_INTERNAL_4d8eeced_4_k_cu_4f5ced3d4cuda3std6ranges3__45__cpo9iter_moveE:
	.zero		1
	.type		_ZN34_INTERNAL_4d8eeced_4_k_cu_4f5ced3d6thrust24THRUST_300001_SM_1000_NS12placeholders2_2E,@object
	.size		_ZN34_INTERNAL_4d8eeced_4_k_cu_4f5ced3d6thrust24THRUST_300001_SM_1000_NS12placeholders2_2E,(_ZN34_INTERNAL_4d8eeced_4_k_cu_4f5ced3d6thrust24THRUST_300001_SM_1000_NS12placeholders2_4E - _ZN34_INTERNAL_4d8eeced_4_k_cu_4f5ced3d6thrust24THRUST_300001_SM_1000_NS12placeholders2_2E)
_ZN34_INTERNAL_4d8eeced_4_k_cu_4f5ced3d6thrust24THRUST_300001_SM_1000_NS12placeholders2_2E:
	.zero		1
	.type		_ZN34_INTERNAL_4d8eeced_4_k_cu_4f5ced3d6thrust24THRUST_300001_SM_1000_NS12placeholders2_4E,@object
	.size		_ZN34_INTERNAL_4d8eeced_4_k_cu_4f5ced3d6thrust24THRUST_300001_SM_1000_NS12placeholders2_4E,(_ZN34_INTERNAL_4d8eeced_4_k_cu_4f5ced3d4cuda3std3__45__cpo3endE - _ZN34_INTERNAL_4d8eeced_4_k_cu_4f5ced3d6thrust24THRUST_300001_SM_1000_NS12placeholders2_4E)
_ZN34_INTERNAL_4d8eeced_4_k_cu_4f5ced3d6thrust24THRUST_300001_SM_1000_NS12placeholders2_4E:
	.zero		1
	.type		_ZN34_INTERNAL_4d8eeced_4_k_cu_4f5ced3d4cuda3std3__45__cpo3endE,@object
	.size		_ZN34_INTERNAL_4d8eeced_4_k_cu_4f5ced3d4cuda3std3__45__cpo3endE,(_ZN34_INTERNAL_4d8eeced_4_k_cu_4f5ced3d4cuda3std6ranges3__45__cpo3endE - _ZN34_INTERNAL_4d8eeced_4_k_cu_4f5ced3d4cuda3std3__45__cpo3endE)
_ZN34_INTERNAL_4d8eeced_4_k_cu_4f5ced3d4cuda3std3__45__cpo3endE:
	.zero		1
	.type		_ZN34_INTERNAL_4d8eeced_4_k_cu_4f5ced3d4cuda3std6ranges3__45__cpo3endE,@object
	.size		_ZN34_INTERNAL_4d8eeced_4_k_cu_4f5ced3d4cuda3std6ranges3__45__cpo3endE,(_ZN34_INTERNAL_4d8eeced_4_k_cu_4f5ced3d4cuda3std3__419piecewise_constructE - _ZN34_INTERNAL_4d8eeced_4_k_cu_4f5ced3d4cuda3std6ranges3__45__cpo3endE)
_ZN34_INTERNAL_4d8eeced_4_k_cu_4f5ced3d4cuda3std6ranges3__45__cpo3endE:
	.zero		1
	.type		_ZN34_INTERNAL_4d8eeced_4_k_cu_4f5ced3d4cuda3std3__419piecewise_constructE,@object
	.size		_ZN34_INTERNAL_4d8eeced_4_k_cu_4f5ced3d4cuda3std3__419piecewise_constructE,(_ZN34_INTERNAL_4d8eeced_4_k_cu_4f5ced3d4cuda3std6ranges3__45__cpo5cdataE - _ZN34_INTERNAL_4d8eeced_4_k_cu_4f5ced3d4cuda3std3__419piecewise_constructE)
_ZN34_INTERNAL_4d8eeced_4_k_cu_4f5ced3d4cuda3std3__419piecewise_constructE:
	.zero		1
	.type		_ZN34_INTERNAL_4d8eeced_4_k_cu_4f5ced3d4cuda3std6ranges3__45__cpo5cdataE,@object
	.size		_ZN34_INTERNAL_4d8eeced_4_k_cu_4f5ced3d4cuda3std6ranges3__45__cpo5cdataE,(_ZN34_INTERNAL_4d8eeced_4_k_cu_4f5ced3d6thrust24THRUST_300001_SM_1000_NS12placeholders2_8E - _ZN34_INTERNAL_4d8eeced_4_k_cu_4f5ced3d4cuda3std6ranges3__45__cpo5cdataE)
_ZN34_INTERNAL_4d8eeced_4_k_cu_4f5ced3d4cuda3std6ranges3__45__cpo5cdataE:
	.zero		1
	.type		_ZN34_INTERNAL_4d8eeced_4_k_cu_4f5ced3d6thrust24THRUST_300001_SM_1000_NS12placeholders2_8E,@object
	.size		_ZN34_INTERNAL_4d8eeced_4_k_cu_4f5ced3d6thrust24THRUST_300001_SM_1000_NS12placeholders2_8E,(_ZN34_INTERNAL_4d8eeced_4_k_cu_4f5ced3d4cuda3std3__45__cpo4rendE - _ZN34_INTERNAL_4d8eeced_4_k_cu_4f5ced3d6thrust24THRUST_300001_SM_1000_NS12placeholders2_8E)
_ZN34_INTERNAL_4d8eeced_4_k_cu_4f5ced3d6thrust24THRUST_300001_SM_1000_NS12placeholders2_8E:
	.zero		1
	.type		_ZN34_INTERNAL_4d8eeced_4_k_cu_4f5ced3d4cuda3std3__45__cpo4rendE,@object
	.size		_ZN34_INTERNAL_4d8eeced_4_k_cu_4f5ced3d4cuda3std3__45__cpo4rendE,(_ZN34_INTERNAL_4d8eeced_4_k_cu_4f5ced3d4cuda3std6ranges3__45__cpo9iter_swapE - _ZN34_INTERNAL_4d8eeced_4_k_cu_4f5ced3d4cuda3std3__45__cpo4rendE)
_ZN34_INTERNAL_4d8eeced_4_k_cu_4f5ced3d4cuda3std3__45__cpo4rendE:
	.zero		1
	.type		_ZN34_INTERNAL_4d8eeced_4_k_cu_4f5ced3d4cuda3std6ranges3__45__cpo9iter_swapE,@object
	.size		_ZN34_INTERNAL_4d8eeced_4_k_cu_4f5ced3d4cuda3std6ranges3__45__cpo9iter_swapE,(_ZN34_INTERNAL_4d8eeced_4_k_cu_4f5ced3d4cuda3std3__48unexpectE - _ZN34_INTERNAL_4d8eeced_4_k_cu_4f5ced3d4cuda3std6ranges3__45__cpo9iter_swapE)
_ZN34_INTERNAL_4d8eeced_4_k_cu_4f5ced3d4cuda3std6ranges3__45__cpo9iter_swapE:
	.zero		1
	.type		_ZN34_INTERNAL_4d8eeced_4_k_cu_4f5ced3d4cuda3std3__48unexpectE,@object
	.size		_ZN34_INTERNAL_4d8eeced_4_k_cu_4f5ced3d4cuda3std3__48unexpectE,(_ZN34_INTERNAL_4d8eeced_4_k_cu_4f5ced3d6thrust24THRUST_300001_SM_1000_NS6system6detail10sequential3seqE - _ZN34_INTERNAL_4d8eeced_4_k_cu_4f5ced3d4cuda3std3__48unexpectE)
_ZN34_INTERNAL_4d8eeced_4_k_cu_4f5ced3d4cuda3std3__48unexpectE:
	.zero		1
	.type		_ZN34_INTERNAL_4d8eeced_4_k_cu_4f5ced3d6thrust24THRUST_300001_SM_1000_NS6system6detail10sequential3seqE,@object
	.size		_ZN34_INTERNAL_4d8eeced_4_k_cu_4f5ced3d6thrust24THRUST_300001_SM_1000_NS6system6detail10sequential3seqE,(.L_29 - _ZN34_INTERNAL_4d8eeced_4_k_cu_4f5ced3d6thrust24THRUST_300001_SM_1000_NS6system6detail10sequential3seqE)
_ZN34_INTERNAL_4d8eeced_4_k_cu_4f5ced3d6thrust24THRUST_300001_SM_1000_NS6system6detail10sequential3seqE:
	.zero		1
.L_29:


//--------------------- .nv.shared._Z13ExampleKernelPi --------------------------
	.section	.nv.shared._Z13ExampleKernelPi,"aw",@nobits
	.sectionflags	@""
	.align	16
.nv.shared._Z13ExampleKernelPi:
	.zero		5664


//--------------------- .nv.constant0._ZN3cub18CUB_300001_SM_10006detail11EmptyKernelIvEEvv --------------------------
	.section	.nv.constant0._ZN3cub18CUB_300001_SM_10006detail11EmptyKernelIvEEvv,"a",@progbits
	.sectionflags	@""
	.align	4
.nv.constant0._ZN3cub18CUB_300001_SM_10006detail11EmptyKernelIvEEvv:
	.zero		896


//--------------------- .nv.constant0._Z13ExampleKernelPi --------------------------
	.section	.nv.constant0._Z13ExampleKernelPi,"a",@progbits
	.sectionflags	@""
	.align	4
.nv.constant0._Z13ExampleKernelPi:
	.zero		904


//--------------------- SYMBOLS --------------------------

	.type		.nv.reservedSmem.offset0,@object
	.size		.nv.reservedSmem.offset0,0x4
	.type		.nv.reservedSmem.cap,@object
	.size		.nv.reservedSmem.cap,0x4
